// auto-generated by cutlass_sweep.gemm — config: {"arch": "sm_90", "cluster_m": 2, "cluster_n": 2, "dtype": "fp16", "stages": 4, "tile_k": 32, "tile_m": 256, "tile_n": 64}
#include "cutlass/cutlass.h"
#include "cutlass/gemm/collective/collective_builder.hpp"
#include "cutlass/gemm/device/gemm_universal_adapter.h"
#include "cutlass/gemm/kernel/gemm_universal.hpp"
#include "cutlass/epilogue/collective/collective_builder.hpp"

using ElemA = cutlass::half_t;
using ElemB = cutlass::half_t;
using ElemCD = cutlass::half_t;
using Acc  = float;
using TileShape    = cute::Shape<cute::_256, cute::_64, cute::_32>;
using ClusterShape = cute::Shape<cute::_2, cute::_2, cute::_1>;

using CollectiveEpilogue = typename cutlass::epilogue::collective::CollectiveBuilder<
    cutlass::arch::Sm90, cutlass::arch::OpClassTensorOp,
    TileShape, ClusterShape,
    cutlass::epilogue::collective::EpilogueTileAuto,
    Acc, Acc,
    ElemCD, cutlass::layout::RowMajor, 128 / cutlass::sizeof_bits<ElemCD>::value,
    ElemCD, cutlass::layout::RowMajor, 128 / cutlass::sizeof_bits<ElemCD>::value,
    cutlass::epilogue::collective::EpilogueScheduleAuto
  >::CollectiveOp;

using CollectiveMainloop = typename cutlass::gemm::collective::CollectiveBuilder<
    cutlass::arch::Sm90, cutlass::arch::OpClassTensorOp,
    ElemA, cutlass::layout::RowMajor, 128 / cutlass::sizeof_bits<ElemA>::value,
    ElemB, cutlass::layout::ColumnMajor, 128 / cutlass::sizeof_bits<ElemB>::value,
    Acc,
    TileShape, ClusterShape,
    cutlass::gemm::collective::StageCount<4>,
    cutlass::gemm::collective::KernelScheduleAuto
  >::CollectiveOp;

using GemmKernel = cutlass::gemm::kernel::GemmUniversal<
    cute::Shape<int,int,int,int>,
    CollectiveMainloop,
    CollectiveEpilogue
>;
using Gemm = cutlass::gemm::device::GemmUniversalAdapter<GemmKernel>;

// Force the device kernel symbol into the cubin without needing a host main.
auto* _anchor = &cutlass::device_kernel<GemmKernel>;


// ===== COMPILED SASS (sm_90a) =====

	.target	sm_90a

	.elftype	@"ET_EXEC"


//--------------------- .note.nv.tkinfo           --------------------------
	.section	.note.nv.tkinfo,"",@"SHT_NOTE"
	.sectionflags	@"SHF_NOTE_NV_TKINFO"
	.tkinfo
        /*0018*/ 	.word	0x00000002
        /*0030*/ 	.string	""
        /*0030*/ 	.string	"ptxas"
        /*0030*/ 	.string	"Cuda compilation tools, release 13.0, V13.0.88"
        /*0030*/ 	.string	"Build cuda_13.0.r13.0/compiler.36424714_0"
        /*0030*/ 	.string	"-arch sm_90a -m 64 "



//--------------------- .note.nv.cuinfo           --------------------------
	.section	.note.nv.cuinfo,"",@"SHT_NOTE"
	.sectionflags	@"SHF_NOTE_NV_CUINFO"
        /*0018*/ 	.short	0x0002
        /*001a*/ 	.short	0x005a
        /*001c*/ 	.short	0x0082
	.zero		2


//--------------------- .nv.info                  --------------------------
	.section	.nv.info,"",@"SHT_CUDA_INFO"
	.align	4


	//----- nvinfo : EIATTR_REGCOUNT
	.align		4
        /*0000*/ 	.byte	0x04, 0x2f
        /*0002*/ 	.short	(.L_15 - .L_14)
	.align		4
.L_14:
        /*0004*/ 	.word	index@(_ZN7cutlass13device_kernelINS_4gemm6kernel13GemmUniversalIN4cute5tupleIJiiiiEEENS1_10collective13CollectiveMmaINS1_34MainloopSm90TmaGmmaWarpSpecializedILi4ENS5_IJNS4_1CILi2EEESB_NSA_ILi1EEEEEENS1_35KernelTmaWarpSpecializedCooperativeEEENS5_IJNSA_ILi256EEENSA_ILi64EEENSA_ILi32EEEEEENS_6half_tENS5_IJlSC_lEEESK_SL_NS4_8TiledMMAINS4_8MMA_AtomIJNS4_4SM904GMMA25MMA_64x64x16_F32F16F16_SSILNSP_5MajorE0ELSR_0ELNSP_7ScaleInE1ELSS_1EEEEEENS4_6LayoutINS5_IJSB_SC_SC_EEENS5_IJSC_NSA_ILi0EEESX_EEEEENS5_IJNS4_10UnderscoreES10_S10_EEEEENS4_23SM90_TMA_LOAD_MULTICASTENS4_14ComposedLayoutINS4_7SwizzleILi2ELi4ELi3EEENS4_18smem_ptr_flag_bitsILi16EEENSV_INS5_IJNSA_ILi8EEESI_EEENS5_IJSI_SC_EEEEEEEvNS4_8identityES13_S1D_vS1E_EENS_8epilogue10collective6detail29Sm90TmaWarpSpecializedAdapterINS1H_15DefaultEpilogueISK_SL_SL_NS1G_6thread17LinearCombinationISK_Li1EffLNS1L_9ScaleType4KindE0ELNS_15FloatRoundStyleE2ESK_EENS1_15EpilogueDefaultEEEEEvvEEEEvNT_6ParamsE)
        /*0008*/ 	.word	0x000000a8


	//----- nvinfo : EIATTR_FRAME_SIZE
	.align		4
.L_15:
        /*000c*/ 	.byte	0x04, 0x11
        /*000e*/ 	.short	(.L_17 - .L_16)
	.align		4
.L_16:
        /*0010*/ 	.word	index@(_ZN7cutlass13device_kernelINS_4gemm6kernel13GemmUniversalIN4cute5tupleIJiiiiEEENS1_10collective13CollectiveMmaINS1_34MainloopSm90TmaGmmaWarpSpecializedILi4ENS5_IJNS4_1CILi2EEESB_NSA_ILi1EEEEEENS1_35KernelTmaWarpSpecializedCooperativeEEENS5_IJNSA_ILi256EEENSA_ILi64EEENSA_ILi32EEEEEENS_6half_tENS5_IJlSC_lEEESK_SL_NS4_8TiledMMAINS4_8MMA_AtomIJNS4_4SM904GMMA25MMA_64x64x16_F32F16F16_SSILNSP_5MajorE0ELSR_0ELNSP_7ScaleInE1ELSS_1EEEEEENS4_6LayoutINS5_IJSB_SC_SC_EEENS5_IJSC_NSA_ILi0EEESX_EEEEENS5_IJNS4_10UnderscoreES10_S10_EEEEENS4_23SM90_TMA_LOAD_MULTICASTENS4_14ComposedLayoutINS4_7SwizzleILi2ELi4ELi3EEENS4_18smem_ptr_flag_bitsILi16EEENSV_INS5_IJNSA_ILi8EEESI_EEENS5_IJSI_SC_EEEEEEEvNS4_8identityES13_S1D_vS1E_EENS_8epilogue10collective6detail29Sm90TmaWarpSpecializedAdapterINS1H_15DefaultEpilogueISK_SL_SL_NS1G_6thread17LinearCombinationISK_Li1EffLNS1L_9ScaleType4KindE0ELNS_15FloatRoundStyleE2ESK_EENS1_15EpilogueDefaultEEEEEvvEEEEvNT_6ParamsE)
        /*0014*/ 	.word	0x00000000


	//----- nvinfo : EIATTR_MIN_STACK_SIZE
	.align		4
.L_17:
        /*0018*/ 	.byte	0x04, 0x12
        /*001a*/ 	.short	(.L_19 - .L_18)
	.align		4
.L_18:
        /*001c*/ 	.word	index@(_ZN7cutlass13device_kernelINS_4gemm6kernel13GemmUniversalIN4cute5tupleIJiiiiEEENS1_10collective13CollectiveMmaINS1_34MainloopSm90TmaGmmaWarpSpecializedILi4ENS5_IJNS4_1CILi2EEESB_NSA_ILi1EEEEEENS1_35KernelTmaWarpSpecializedCooperativeEEENS5_IJNSA_ILi256EEENSA_ILi64EEENSA_ILi32EEEEEENS_6half_tENS5_IJlSC_lEEESK_SL_NS4_8TiledMMAINS4_8MMA_AtomIJNS4_4SM904GMMA25MMA_64x64x16_F32F16F16_SSILNSP_5MajorE0ELSR_0ELNSP_7ScaleInE1ELSS_1EEEEEENS4_6LayoutINS5_IJSB_SC_SC_EEENS5_IJSC_NSA_ILi0EEESX_EEEEENS5_IJNS4_10UnderscoreES10_S10_EEEEENS4_23SM90_TMA_LOAD_MULTICASTENS4_14ComposedLayoutINS4_7SwizzleILi2ELi4ELi3EEENS4_18smem_ptr_flag_bitsILi16EEENSV_INS5_IJNSA_ILi8EEESI_EEENS5_IJSI_SC_EEEEEEEvNS4_8identityES13_S1D_vS1E_EENS_8epilogue10collective6detail29Sm90TmaWarpSpecializedAdapterINS1H_15DefaultEpilogueISK_SL_SL_NS1G_6thread17LinearCombinationISK_Li1EffLNS1L_9ScaleType4KindE0ELNS_15FloatRoundStyleE2ESK_EENS1_15EpilogueDefaultEEEEEvvEEEEvNT_6ParamsE)
        /*0020*/ 	.word	0x00000000
.L_19:


//--------------------- .nv.compat                --------------------------
	.section	.nv.compat,"",@"SHT_CUDA_COMPAT_INFO"
	.align	4
        /*0000*/ 	.byte	0x02, 0x09, 0x01, 0x00, 0x02, 0x02, 0x04, 0x00, 0x02, 0x05, 0x05, 0x00, 0x03, 0x07, 0x01, 0x01
        /*0010*/ 	.byte	0x02, 0x03, 0x01, 0x00, 0x02, 0x06, 0x01, 0x00, 0x04, 0x0b, 0x08, 0x00, 0x00, 0x00, 0x00, 0x00
        /*0020*/ 	.byte	0x00, 0x00, 0x00, 0x00


//--------------------- .nv.info._ZN7cutlass13device_kernelINS_4gemm6kernel13GemmUniversalIN4cute5tupleIJiiiiEEENS1_10collective13CollectiveMmaINS1_34MainloopSm90TmaGmmaWarpSpecializedILi4ENS5_IJNS4_1CILi2EEESB_NSA_ILi1EEEEEENS1_35KernelTmaWarpSpecializedCooperativeEEENS5_IJNSA_ILi256EEENSA_ILi64EEENSA_ILi32EEEEEENS_6half_tENS5_IJlSC_lEEESK_SL_NS4_8TiledMMAINS4_8MMA_AtomIJNS4_4SM904GMMA25MMA_64x64x16_F32F16F16_SSILNSP_5MajorE0ELSR_0ELNSP_7ScaleInE1ELSS_1EEEEEENS4_6LayoutINS5_IJSB_SC_SC_EEENS5_IJSC_NSA_ILi0EEESX_EEEEENS5_IJNS4_10UnderscoreES10_S10_EEEEENS4_23SM90_TMA_LOAD_MULTICASTENS4_14ComposedLayoutINS4_7SwizzleILi2ELi4ELi3EEENS4_18smem_ptr_flag_bitsILi16EEENSV_INS5_IJNSA_ILi8EEESI_EEENS5_IJSI_SC_EEEEEEEvNS4_8identityES13_S1D_vS1E_EENS_8epilogue10collective6detail29Sm90TmaWarpSpecializedAdapterINS1H_15DefaultEpilogueISK_SL_SL_NS1G_6thread17LinearCombinationISK_Li1EffLNS1L_9ScaleType4KindE0ELNS_15FloatRoundStyleE2ESK_EENS1_15EpilogueDefaultEEEEEvvEEEEvNT_6ParamsE --------------------------
	.section	.nv.info._ZN7cutlass13device_kernelINS_4gemm6kernel13GemmUniversalIN4cute5tupleIJiiiiEEENS1_10collective13CollectiveMmaINS1_34MainloopSm90TmaGmmaWarpSpecializedILi4ENS5_IJNS4_1CILi2EEESB_NSA_ILi1EEEEEENS1_35KernelTmaWarpSpecializedCooperativeEEENS5_IJNSA_ILi256EEENSA_ILi64EEENSA_ILi32EEEEEENS_6half_tENS5_IJlSC_lEEESK_SL_NS4_8TiledMMAINS4_8MMA_AtomIJNS4_4SM904GMMA25MMA_64x64x16_F32F16F16_SSILNSP_5MajorE0ELSR_0ELNSP_7ScaleInE1ELSS_1EEEEEENS4_6LayoutINS5_IJSB_SC_SC_EEENS5_IJSC_NSA_ILi0EEESX_EEEEENS5_IJNS4_10UnderscoreES10_S10_EEEEENS4_23SM90_TMA_LOAD_MULTICASTENS4_14ComposedLayoutINS4_7SwizzleILi2ELi4ELi3EEENS4_18smem_ptr_flag_bitsILi16EEENSV_INS5_IJNSA_ILi8EEESI_EEENS5_IJSI_SC_EEEEEEEvNS4_8identityES13_S1D_vS1E_EENS_8epilogue10collective6detail29Sm90TmaWarpSpecializedAdapterINS1H_15DefaultEpilogueISK_SL_SL_NS1G_6thread17LinearCombinationISK_Li1EffLNS1L_9ScaleType4KindE0ELNS_15FloatRoundStyleE2ESK_EENS1_15EpilogueDefaultEEEEEvvEEEEvNT_6ParamsE,"",@"SHT_CUDA_INFO"
	.sectionflags	@""
	.align	4


	//----- nvinfo : EIATTR_CUDA_API_VERSION
	.align		4
        /*0000*/ 	.byte	0x04, 0x37
        /*0002*/ 	.short	(.L_21 - .L_20)
.L_20:
        /*0004*/ 	.word	0x00000082


	//----- nvinfo : EIATTR_KPARAM_INFO
	.align		4
.L_21:
        /*0008*/ 	.byte	0x04, 0x17
        /*000a*/ 	.short	(.L_23 - .L_22)
.L_22:
        /*000c*/ 	.word	0x00000000
        /*0010*/ 	.short	0x0000
        /*0012*/ 	.short	0x0070
        /*0014*/ 	.byte	0x00, 0xf0, 0x01, 0x10


	//----- nvinfo : EIATTR_SPARSE_MMA_MASK
	.align		4
.L_23:
        /*0018*/ 	.byte	0x03, 0x50
        /*001a*/ 	.short	0x0000


	//----- nvinfo : EIATTR_MAXREG_COUNT
	.align		4
        /*001c*/ 	.byte	0x03, 0x1b
        /*001e*/ 	.short	0x00a8


	//----- nvinfo : EIATTR_NUM_BARRIERS
	.align		4
        /*0020*/ 	.byte	0x02, 0x4c
        /*0022*/ 	.byte	0x01
	.zero		1


	//----- nvinfo : EIATTR_EXTERNS
	.align		4
        /*0024*/ 	.byte	0x04, 0x0f
        /*0026*/ 	.short	(.L_25 - .L_24)


	//   ....[0]....
	.align		4
.L_24:
        /*0028*/ 	.word	index@(__assertfail)


	//----- nvinfo : EIATTR_MERCURY_ISA_VERSION
	.align		4
.L_25:
        /*002c*/ 	.byte	0x03, 0x5f
        /*002e*/ 	.short	0x0101


	//----- nvinfo : EIATTR_INT_WARP_WIDE_INSTR_OFFSETS
	.align		4
        /*0030*/ 	.byte	0x04, 0x31
        /*0032*/ 	.short	(.L_27 - .L_26)


	//   ....[0]....
.L_26:
        /*0034*/ 	.word	0x00000480


	//   ....[1]....
        /*0038*/ 	.word	0x000004b0


	//   ....[2]....
        /*003c*/ 	.word	0x00000670


	//   ....[3]....
        /*0040*/ 	.word	0x00001ee0


	//----- nvinfo : EIATTR_COOP_GROUP_MASK_REGIDS
	.align		4
.L_27:
        /*0044*/ 	.byte	0x04, 0x29
        /*0046*/ 	.short	(.L_29 - .L_28)


	//   ....[0]....
.L_28:
        /*0048*/ 	.word	0xffffffff


	//   ....[1]....
        /*004c*/ 	.word	0xffffffff


	//   ....[2]....
        /*0050*/ 	.word	0xffffffff


	//   ....[3]....
        /*0054*/ 	.word	0xffffffff


	//   ....[4]....
        /*0058*/ 	.word	0xffffffff


	//   ....[5]....
        /*005c*/ 	.word	0xffffffff


	//----- nvinfo : EIATTR_COOP_GROUP_INSTR_OFFSETS
	.align		4
.L_29:
        /*0060*/ 	.byte	0x04, 0x28
        /*0062*/ 	.short	(.L_31 - .L_30)


	//   ....[0]....
.L_30:
        /*0064*/ 	.word	0x00000060


	//   ....[1]....
        /*0068*/ 	.word	0x00000070


	//   ....[2]....
        /*006c*/ 	.word	0x00000130


	//   ....[3]....
        /*0070*/ 	.word	0x000002d0


	//   ....[4]....
        /*0074*/ 	.word	0x00000800


	//   ....[5]....
        /*0078*/ 	.word	0x000014a0


	//----- nvinfo : EIATTR_REG_RECONFIG
	.align		4
.L_31:
        /*007c*/ 	.byte	0x01, 0x54
	.zero		2


	//----- nvinfo : EIATTR_SYSCALL_OFFSETS
	.align		4
        /*0080*/ 	.byte	0x04, 0x46
        /*0082*/ 	.short	(.L_33 - .L_32)


	//   ....[0]....
.L_32:
        /*0084*/ 	.word	0x00001690


	//----- nvinfo : EIATTR_MBARRIER_INSTR_OFFSETS
	.align		4
.L_33:
        /*0088*/ 	.byte	0x04, 0x39
        /*008a*/ 	.short	(.L_35 - .L_34)


	//   ....[0]....
.L_34:
        /*008c*/ 	.word	0x00000230
        /*0090*/ 	.word	0x000000ff
        /*0094*/ 	.word	0x00000000
        /*0098*/ 	.short	0x0100
        /*009a*/ 	.byte	0x08
	.zero		1


	//   ....[1]....
        /*009c*/ 	.word	0x00000240
        /*00a0*/ 	.word	0x000000ff
        /*00a4*/ 	.word	0x00000020
        /*00a8*/ 	.short	0x0100
        /*00aa*/ 	.byte	0x08
	.zero		1


	//   ....[2]....
        /*00ac*/ 	.word	0x00000250
        /*00b0*/ 	.word	0x000000ff
        /*00b4*/ 	.word	0x00000008
        /*00b8*/ 	.short	0x0100
        /*00ba*/ 	.byte	0x08
	.zero		1


	//   ....[3]....
        /*00bc*/ 	.word	0x00000260
        /*00c0*/ 	.word	0x000000ff
        /*00c4*/ 	.word	0x00000028
        /*00c8*/ 	.short	0x0100
        /*00ca*/ 	.byte	0x08
	.zero		1


	//   ....[4]....
        /*00cc*/ 	.word	0x00000270
        /*00d0*/ 	.word	0x000000ff
        /*00d4*/ 	.word	0x00000010
        /*00d8*/ 	.short	0x0100
        /*00da*/ 	.byte	0x08
	.zero		1


	//   ....[5]....
        /*00dc*/ 	.word	0x00000280
        /*00e0*/ 	.word	0x000000ff
        /*00e4*/ 	.word	0x00000030
        /*00e8*/ 	.short	0x0100
        /*00ea*/ 	.byte	0x08
	.zero		1


	//   ....[6]....
        /*00ec*/ 	.word	0x00000290
        /*00f0*/ 	.word	0x000000ff
        /*00f4*/ 	.word	0x00000018
        /*00f8*/ 	.short	0x0100
        /*00fa*/ 	.byte	0x08
	.zero		1


	//   ....[7]....
        /*00fc*/ 	.word	0x000002a0
        /*0100*/ 	.word	0x000000ff
        /*0104*/ 	.word	0x00000038
        /*0108*/ 	.short	0x0100
        /*010a*/ 	.byte	0x08
	.zero		1


	//   ....[8]....
        /*010c*/ 	.word	0x00000700
        /*0110*/ 	.word	0x000000ff
        /*0114*/ 	.word	0x00000050
        /*0118*/ 	.short	0x0100
        /*011a*/ 	.byte	0x06
	.zero		1


	//   ....[9]....
        /*011c*/ 	.word	0x00000790
        /*0120*/ 	.word	0x000000ff
        /*0124*/ 	.word	0x00000058
        /*0128*/ 	.short	0x0100
        /*012a*/ 	.byte	0x06
	.zero		1


	//   ....[10]....
        /*012c*/ 	.word	0x00001750
        /*0130*/ 	.word	0x00000003
        /*0134*/ 	.word	0x00000000
        /*0138*/ 	.short	0x010a
        /*013a*/ 	.byte	0x3f
	.zero		1


	//   ....[11]....
        /*013c*/ 	.word	0x000017b0
        /*0140*/ 	.word	0x00000003
        /*0144*/ 	.word	0x00000000
        /*0148*/ 	.short	0x010a
        /*014a*/ 	.byte	0x3f
	.zero		1


	//   ....[12]....
        /*014c*/ 	.word	0x00001b10
        /*0150*/ 	.word	0x00000005
        /*0154*/ 	.word	0x00000000
        /*0158*/ 	.short	0x010a
        /*015a*/ 	.byte	0x3f
	.zero		1


	//   ....[13]....
        /*015c*/ 	.word	0x00001b50
        /*0160*/ 	.word	0x00000005
        /*0164*/ 	.word	0x00000000
        /*0168*/ 	.short	0x010a
        /*016a*/ 	.byte	0x3f
	.zero		1


	//   ....[14]....
        /*016c*/ 	.word	0x00001d90
        /*0170*/ 	.word	0x00000005
        /*0174*/ 	.word	0x00000000
        /*0178*/ 	.short	0x0101
        /*017a*/ 	.byte	0x3f
	.zero		1


	//   ....[15]....
        /*017c*/ 	.word	0x00001f50
        /*0180*/ 	.word	0x00000003
        /*0184*/ 	.word	0x00000000
        /*0188*/ 	.short	0x0101
        /*018a*/ 	.byte	0x3f
	.zero		1


	//   ....[16]....
        /*018c*/ 	.word	0x00007d30
        /*0190*/ 	.word	0x00000014
        /*0194*/ 	.word	0x00000020
        /*0198*/ 	.short	0x010a
        /*019a*/ 	.byte	0x3f
	.zero		1


	//   ....[17]....
        /*019c*/ 	.word	0x00008110
        /*01a0*/ 	.word	0x00000004
        /*01a4*/ 	.word	0x00000058
        /*01a8*/ 	.short	0x0101
        /*01aa*/ 	.byte	0x3f
	.zero		1


	//   ....[18]....
        /*01ac*/ 	.word	0x00008830
        /*01b0*/ 	.word	0x00000005
        /*01b4*/ 	.word	0x00000000
        /*01b8*/ 	.short	0x010a
        /*01ba*/ 	.byte	0x3f
	.zero		1


	//   ....[19]....
        /*01bc*/ 	.word	0x000088b0
        /*01c0*/ 	.word	0x00000007
        /*01c4*/ 	.word	0x00000000
        /*01c8*/ 	.short	0x010a
        /*01ca*/ 	.byte	0x3f
	.zero		1


	//   ....[20]....
        /*01cc*/ 	.word	0x00008940
        /*01d0*/ 	.word	0x00000006
        /*01d4*/ 	.word	0x00000000
        /*01d8*/ 	.short	0x010a
        /*01da*/ 	.byte	0x3f
	.zero		1


	//   ....[21]....
        /*01dc*/ 	.word	0x000089d0
        /*01e0*/ 	.word	0x00000003
        /*01e4*/ 	.word	0x00000000
        /*01e8*/ 	.short	0x010a
        /*01ea*/ 	.byte	0x3f
	.zero		1


	//   ....[22]....
        /*01ec*/ 	.word	0x00008a30
        /*01f0*/ 	.word	0x00000003
        /*01f4*/ 	.word	0x00000000
        /*01f8*/ 	.short	0x010a
        /*01fa*/ 	.byte	0x3f
	.zero		1


	//   ....[23]....
        /*01fc*/ 	.word	0x00008a80
        /*0200*/ 	.word	0x00000005
        /*0204*/ 	.word	0x00000000
        /*0208*/ 	.short	0x010a
        /*020a*/ 	.byte	0x3f
	.zero		1


	//   ....[24]....
        /*020c*/ 	.word	0x00008b50
        /*0210*/ 	.word	0x00000014
        /*0214*/ 	.word	0x00000020
        /*0218*/ 	.short	0x010a
        /*021a*/ 	.byte	0x3f
	.zero		1


	//   ....[25]....
        /*021c*/ 	.word	0x00008c20
        /*0220*/ 	.word	0x00000005
        /*0224*/ 	.word	0x00000000
        /*0228*/ 	.short	0x010a
        /*022a*/ 	.byte	0x3f
	.zero		1


	//   ....[26]....
        /*022c*/ 	.word	0x00008c70
        /*0230*/ 	.word	0x00000007
        /*0234*/ 	.word	0x00000000
        /*0238*/ 	.short	0x010a
        /*023a*/ 	.byte	0x3f
	.zero		1


	//   ....[27]....
        /*023c*/ 	.word	0x00008cc0
        /*0240*/ 	.word	0x00000006
        /*0244*/ 	.word	0x00000000
        /*0248*/ 	.short	0x010a
        /*024a*/ 	.byte	0x3f
	.zero		1


	//----- nvinfo : EIATTR_NUM_MBARRIERS
	.align		4
.L_35:
        /*024c*/ 	.byte	0x03, 0x38
        /*024e*/ 	.short	0x000a


	//----- nvinfo : EIATTR_EXIT_INSTR_OFFSETS
	.align		4
        /*0250*/ 	.byte	0x04, 0x1c
        /*0252*/ 	.short	(.L_37 - .L_36)


	//   ....[0]....
.L_36:
        /*0254*/ 	.word	0x000009e0


	//   ....[1]....
        /*0258*/ 	.word	0x00001200


	//   ....[2]....
        /*025c*/ 	.word	0x000073d0


	//   ....[3]....
        /*0260*/ 	.word	0x00007930


	//   ....[4]....
        /*0264*/ 	.word	0x00008a20


	//----- nvinfo : EIATTR_MAX_THREADS
	.align		4
.L_37:
        /*0268*/ 	.byte	0x04, 0x05
        /*026a*/ 	.short	(.L_39 - .L_38)
.L_38:
        /*026c*/ 	.word	0x00000180
        /*0270*/ 	.word	0x00000001
        /*0274*/ 	.word	0x00000001


	//----- nvinfo : EIATTR_CRS_STACK_SIZE
	.align		4
.L_39:
        /*0278*/ 	.byte	0x04, 0x1e
        /*027a*/ 	.short	(.L_41 - .L_40)
.L_40:
        /*027c*/ 	.word	0x00000000


	//----- nvinfo : EIATTR_CBANK_PARAM_SIZE
	.align		4
.L_41:
        /*0280*/ 	.byte	0x03, 0x19
        /*0282*/ 	.short	0x0470


	//----- nvinfo : EIATTR_PARAM_CBANK
	.align		4
        /*0284*/ 	.byte	0x04, 0x0a
        /*0286*/ 	.short	(.L_43 - .L_42)
	.align		4
.L_42:
        /*0288*/ 	.word	index@(.nv.constant0._ZN7cutlass13device_kernelINS_4gemm6kernel13GemmUniversalIN4cute5tupleIJiiiiEEENS1_10collective13CollectiveMmaINS1_34MainloopSm90TmaGmmaWarpSpecializedILi4ENS5_IJNS4_1CILi2EEESB_NSA_ILi1EEEEEENS1_35KernelTmaWarpSpecializedCooperativeEEENS5_IJNSA_ILi256EEENSA_ILi64EEENSA_ILi32EEEEEENS_6half_tENS5_IJlSC_lEEESK_SL_NS4_8TiledMMAINS4_8MMA_AtomIJNS4_4SM904GMMA25MMA_64x64x16_F32F16F16_SSILNSP_5MajorE0ELSR_0ELNSP_7ScaleInE1ELSS_1EEEEEENS4_6LayoutINS5_IJSB_SC_SC_EEENS5_IJSC_NSA_ILi0EEESX_EEEEENS5_IJNS4_10UnderscoreES10_S10_EEEEENS4_23SM90_TMA_LOAD_MULTICASTENS4_14ComposedLayoutINS4_7SwizzleILi2ELi4ELi3EEENS4_18smem_ptr_flag_bitsILi16EEENSV_INS5_IJNSA_ILi8EEESI_EEENS5_IJSI_SC_EEEEEEEvNS4_8identityES13_S1D_vS1E_EENS_8epilogue10collective6detail29Sm90TmaWarpSpecializedAdapterINS1H_15DefaultEpilogueISK_SL_SL_NS1G_6thread17LinearCombinationISK_Li1EffLNS1L_9ScaleType4KindE0ELNS_15FloatRoundStyleE2ESK_EENS1_15EpilogueDefaultEEEEEvvEEEEvNT_6ParamsE)
        /*028c*/ 	.short	0x0210
        /*028e*/ 	.short	0x0470


	//----- nvinfo : EIATTR_SW_WAR
	.align		4
.L_43:
        /*0290*/ 	.byte	0x04, 0x36
        /*0292*/ 	.short	(.L_45 - .L_44)
.L_44:
        /*0294*/ 	.word	0x00000008
.L_45:


//--------------------- .nv.callgraph             --------------------------
	.section	.nv.callgraph,"",@"SHT_CUDA_CALLGRAPH"
	.align	4
	.sectionentsize	8
	.align		4
        /*0000*/ 	.word	0x00000000
	.align		4
        /*0004*/ 	.word	0xffffffff
	.align		4
        /*0008*/ 	.word	index@(_ZN7cutlass13device_kernelINS_4gemm6kernel13GemmUniversalIN4cute5tupleIJiiiiEEENS1_10collective13CollectiveMmaINS1_34MainloopSm90TmaGmmaWarpSpecializedILi4ENS5_IJNS4_1CILi2EEESB_NSA_ILi1EEEEEENS1_35KernelTmaWarpSpecializedCooperativeEEENS5_IJNSA_ILi256EEENSA_ILi64EEENSA_ILi32EEEEEENS_6half_tENS5_IJlSC_lEEESK_SL_NS4_8TiledMMAINS4_8MMA_AtomIJNS4_4SM904GMMA25MMA_64x64x16_F32F16F16_SSILNSP_5MajorE0ELSR_0ELNSP_7ScaleInE1ELSS_1EEEEEENS4_6LayoutINS5_IJSB_SC_SC_EEENS5_IJSC_NSA_ILi0EEESX_EEEEENS5_IJNS4_10UnderscoreES10_S10_EEEEENS4_23SM90_TMA_LOAD_MULTICASTENS4_14ComposedLayoutINS4_7SwizzleILi2ELi4ELi3EEENS4_18smem_ptr_flag_bitsILi16EEENSV_INS5_IJNSA_ILi8EEESI_EEENS5_IJSI_SC_EEEEEEEvNS4_8identityES13_S1D_vS1E_EENS_8epilogue10collective6detail29Sm90TmaWarpSpecializedAdapterINS1H_15DefaultEpilogueISK_SL_SL_NS1G_6thread17LinearCombinationISK_Li1EffLNS1L_9ScaleType4KindE0ELNS_15FloatRoundStyleE2ESK_EENS1_15EpilogueDefaultEEEEEvvEEEEvNT_6ParamsE)
	.align		4
        /*000c*/ 	.word	index@(__assertfail)
	.align		4
        /*0010*/ 	.word	0x00000000
	.align		4
        /*0014*/ 	.word	0xfffffffe
	.align		4
        /*0018*/ 	.word	0x00000000
	.align		4
        /*001c*/ 	.word	0xfffffffd
	.align		4
        /*0020*/ 	.word	0x00000000
	.align		4
        /*0024*/ 	.word	0xfffffffc


//--------------------- .nv.constant4             --------------------------
	.section	.nv.constant4,"a",@progbits
	.align	8
	.align		8
.nv.constant4:
        /*0000*/ 	.dword	__assertfail
	.align		8
        /*0008*/ 	.dword	__unnamed_1
	.align		8
        /*0010*/ 	.dword	_ZN39_INTERNAL_59ee3d1e_4_k_cu_69f913de_38614cuda3std3__45__cpo5beginE
	.align		8
        /*0018*/ 	.dword	_ZN39_INTERNAL_59ee3d1e_4_k_cu_69f913de_38614cuda3std3__45__cpo3endE
	.align		8
        /*0020*/ 	.dword	_ZN39_INTERNAL_59ee3d1e_4_k_cu_69f913de_38614cuda3std3__45__cpo6cbeginE
	.align		8
        /*0028*/ 	.dword	_ZN39_INTERNAL_59ee3d1e_4_k_cu_69f913de_38614cuda3std3__45__cpo4cendE
	.align		8
        /*0030*/ 	.dword	_ZN39_INTERNAL_59ee3d1e_4_k_cu_69f913de_38614cuda3std3__441_GLOBAL__N__59ee3d1e_4_k_cu_69f913de_38616ignoreE
	.align		8
        /*0038*/ 	.dword	_ZN39_INTERNAL_59ee3d1e_4_k_cu_69f913de_38614cuda3std3__419piecewise_constructE
	.align		8
        /*0040*/ 	.dword	_ZN39_INTERNAL_59ee3d1e_4_k_cu_69f913de_38614cuda3std3__48in_placeE
	.align		8
        /*0048*/ 	.dword	_ZN39_INTERNAL_59ee3d1e_4_k_cu_69f913de_38614cuda3std6ranges3__45__cpo4swapE
	.align		8
        /*0050*/ 	.dword	_ZN39_INTERNAL_59ee3d1e_4_k_cu_69f913de_38614cuda3std6ranges3__45__cpo9iter_moveE
	.align		8
        /*0058*/ 	.dword	_ZN39_INTERNAL_59ee3d1e_4_k_cu_69f913de_38614cute7productE
	.align		8
        /*0060*/ 	.dword	_ZN39_INTERNAL_59ee3d1e_4_k_cu_69f913de_38614cute1_E
	.align		8
        /*0068*/ 	.dword	$str$22
	.align		8
        /*0070*/ 	.dword	$str$23


//--------------------- .text._ZN7cutlass13device_kernelINS_4gemm6kernel13GemmUniversalIN4cute5tupleIJiiiiEEENS1_10collective13CollectiveMmaINS1_34MainloopSm90TmaGmmaWarpSpecializedILi4ENS5_IJNS4_1CILi2EEESB_NSA_ILi1EEEEEENS1_35KernelTmaWarpSpecializedCooperativeEEENS5_IJNSA_ILi256EEENSA_ILi64EEENSA_ILi32EEEEEENS_6half_tENS5_IJlSC_lEEESK_SL_NS4_8TiledMMAINS4_8MMA_AtomIJNS4_4SM904GMMA25MMA_64x64x16_F32F16F16_SSILNSP_5MajorE0ELSR_0ELNSP_7ScaleInE1ELSS_1EEEEEENS4_6LayoutINS5_IJSB_SC_SC_EEENS5_IJSC_NSA_ILi0EEESX_EEEEENS5_IJNS4_10UnderscoreES10_S10_EEEEENS4_23SM90_TMA_LOAD_MULTICASTENS4_14ComposedLayoutINS4_7SwizzleILi2ELi4ELi3EEENS4_18smem_ptr_flag_bitsILi16EEENSV_INS5_IJNSA_ILi8EEESI_EEENS5_IJSI_SC_EEEEEEEvNS4_8identityES13_S1D_vS1E_EENS_8epilogue10collective6detail29Sm90TmaWarpSpecializedAdapterINS1H_15DefaultEpilogueISK_SL_SL_NS1G_6thread17LinearCombinationISK_Li1EffLNS1L_9ScaleType4KindE0ELNS_15FloatRoundStyleE2ESK_EENS1_15EpilogueDefaultEEEEEvvEEEEvNT_6ParamsE --------------------------
	.section	.text._ZN7cutlass13device_kernelINS_4gemm6kernel13GemmUniversalIN4cute5tupleIJiiiiEEENS1_10collective13CollectiveMmaINS1_34MainloopSm90TmaGmmaWarpSpecializedILi4ENS5_IJNS4_1CILi2EEESB_NSA_ILi1EEEEEENS1_35KernelTmaWarpSpecializedCooperativeEEENS5_IJNSA_ILi256EEENSA_ILi64EEENSA_ILi32EEEEEENS_6half_tENS5_IJlSC_lEEESK_SL_NS4_8TiledMMAINS4_8MMA_AtomIJNS4_4SM904GMMA25MMA_64x64x16_F32F16F16_SSILNSP_5MajorE0ELSR_0ELNSP_7ScaleInE1ELSS_1EEEEEENS4_6LayoutINS5_IJSB_SC_SC_EEENS5_IJSC_NSA_ILi0EEESX_EEEEENS5_IJNS4_10UnderscoreES10_S10_EEEEENS4_23SM90_TMA_LOAD_MULTICASTENS4_14ComposedLayoutINS4_7SwizzleILi2ELi4ELi3EEENS4_18smem_ptr_flag_bitsILi16EEENSV_INS5_IJNSA_ILi8EEESI_EEENS5_IJSI_SC_EEEEEEEvNS4_8identityES13_S1D_vS1E_EENS_8epilogue10collective6detail29Sm90TmaWarpSpecializedAdapterINS1H_15DefaultEpilogueISK_SL_SL_NS1G_6thread17LinearCombinationISK_Li1EffLNS1L_9ScaleType4KindE0ELNS_15FloatRoundStyleE2ESK_EENS1_15EpilogueDefaultEEEEEvvEEEEvNT_6ParamsE,"ax",@progbits
	.align	128
.text._ZN7cutlass13device_kernelINS_4gemm6kernel13GemmUniversalIN4cute5tupleIJiiiiEEENS1_10collective13CollectiveMmaINS1_34MainloopSm90TmaGmmaWarpSpecializedILi4ENS5_IJNS4_1CILi2EEESB_NSA_ILi1EEEEEENS1_35KernelTmaWarpSpecializedCooperativeEEENS5_IJNSA_ILi256EEENSA_ILi64EEENSA_ILi32EEEEEENS_6half_tENS5_IJlSC_lEEESK_SL_NS4_8TiledMMAINS4_8MMA_AtomIJNS4_4SM904GMMA25MMA_64x64x16_F32F16F16_SSILNSP_5MajorE0ELSR_0ELNSP_7ScaleInE1ELSS_1EEEEEENS4_6LayoutINS5_IJSB_SC_SC_EEENS5_IJSC_NSA_ILi0EEESX_EEEEENS5_IJNS4_10UnderscoreES10_S10_EEEEENS4_23SM90_TMA_LOAD_MULTICASTENS4_14ComposedLayoutINS4_7SwizzleILi2ELi4ELi3EEENS4_18smem_ptr_flag_bitsILi16EEENSV_INS5_IJNSA_ILi8EEESI_EEENS5_IJSI_SC_EEEEEEEvNS4_8identityES13_S1D_vS1E_EENS_8epilogue10collective6detail29Sm90TmaWarpSpecializedAdapterINS1H_15DefaultEpilogueISK_SL_SL_NS1G_6thread17LinearCombinationISK_Li1EffLNS1L_9ScaleType4KindE0ELNS_15FloatRoundStyleE2ESK_EENS1_15EpilogueDefaultEEEEEvvEEEEvNT_6ParamsE:
        .type           _ZN7cutlass13device_kernelINS_4gemm6kernel13GemmUniversalIN4cute5tupleIJiiiiEEENS1_10collective13CollectiveMmaINS1_34MainloopSm90TmaGmmaWarpSpecializedILi4ENS5_IJNS4_1CILi2EEESB_NSA_ILi1EEEEEENS1_35KernelTmaWarpSpecializedCooperativeEEENS5_IJNSA_ILi256EEENSA_ILi64EEENSA_ILi32EEEEEENS_6half_tENS5_IJlSC_lEEESK_SL_NS4_8TiledMMAINS4_8MMA_AtomIJNS4_4SM904GMMA25MMA_64x64x16_F32F16F16_SSILNSP_5MajorE0ELSR_0ELNSP_7ScaleInE1ELSS_1EEEEEENS4_6LayoutINS5_IJSB_SC_SC_EEENS5_IJSC_NSA_ILi0EEESX_EEEEENS5_IJNS4_10UnderscoreES10_S10_EEEEENS4_23SM90_TMA_LOAD_MULTICASTENS4_14ComposedLayoutINS4_7SwizzleILi2ELi4ELi3EEENS4_18smem_ptr_flag_bitsILi16EEENSV_INS5_IJNSA_ILi8EEESI_EEENS5_IJSI_SC_EEEEEEEvNS4_8identityES13_S1D_vS1E_EENS_8epilogue10collective6detail29Sm90TmaWarpSpecializedAdapterINS1H_15DefaultEpilogueISK_SL_SL_NS1G_6thread17LinearCombinationISK_Li1EffLNS1L_9ScaleType4KindE0ELNS_15FloatRoundStyleE2ESK_EENS1_15EpilogueDefaultEEEEEvvEEEEvNT_6ParamsE,@function
        .size           _ZN7cutlass13device_kernelINS_4gemm6kernel13GemmUniversalIN4cute5tupleIJiiiiEEENS1_10collective13CollectiveMmaINS1_34MainloopSm90TmaGmmaWarpSpecializedILi4ENS5_IJNS4_1CILi2EEESB_NSA_ILi1EEEEEENS1_35KernelTmaWarpSpecializedCooperativeEEENS5_IJNSA_ILi256EEENSA_ILi64EEENSA_ILi32EEEEEENS_6half_tENS5_IJlSC_lEEESK_SL_NS4_8TiledMMAINS4_8MMA_AtomIJNS4_4SM904GMMA25MMA_64x64x16_F32F16F16_SSILNSP_5MajorE0ELSR_0ELNSP_7ScaleInE1ELSS_1EEEEEENS4_6LayoutINS5_IJSB_SC_SC_EEENS5_IJSC_NSA_ILi0EEESX_EEEEENS5_IJNS4_10UnderscoreES10_S10_EEEEENS4_23SM90_TMA_LOAD_MULTICASTENS4_14ComposedLayoutINS4_7SwizzleILi2ELi4ELi3EEENS4_18smem_ptr_flag_bitsILi16EEENSV_INS5_IJNSA_ILi8EEESI_EEENS5_IJSI_SC_EEEEEEEvNS4_8identityES13_S1D_vS1E_EENS_8epilogue10collective6detail29Sm90TmaWarpSpecializedAdapterINS1H_15DefaultEpilogueISK_SL_SL_NS1G_6thread17LinearCombinationISK_Li1EffLNS1L_9ScaleType4KindE0ELNS_15FloatRoundStyleE2ESK_EENS1_15EpilogueDefaultEEEEEvvEEEEvNT_6ParamsE,(.L_x_195 - _ZN7cutlass13device_kernelINS_4gemm6kernel13GemmUniversalIN4cute5tupleIJiiiiEEENS1_10collective13CollectiveMmaINS1_34MainloopSm90TmaGmmaWarpSpecializedILi4ENS5_IJNS4_1CILi2EEESB_NSA_ILi1EEEEEENS1_35KernelTmaWarpSpecializedCooperativeEEENS5_IJNSA_ILi256EEENSA_ILi64EEENSA_ILi32EEEEEENS_6half_tENS5_IJlSC_lEEESK_SL_NS4_8TiledMMAINS4_8MMA_AtomIJNS4_4SM904GMMA25MMA_64x64x16_F32F16F16_SSILNSP_5MajorE0ELSR_0ELNSP_7ScaleInE1ELSS_1EEEEEENS4_6LayoutINS5_IJSB_SC_SC_EEENS5_IJSC_NSA_ILi0EEESX_EEEEENS5_IJNS4_10UnderscoreES10_S10_EEEEENS4_23SM90_TMA_LOAD_MULTICASTENS4_14ComposedLayoutINS4_7SwizzleILi2ELi4ELi3EEENS4_18smem_ptr_flag_bitsILi16EEENSV_INS5_IJNSA_ILi8EEESI_EEENS5_IJSI_SC_EEEEEEEvNS4_8identityES13_S1D_vS1E_EENS_8epilogue10collective6detail29Sm90TmaWarpSpecializedAdapterINS1H_15DefaultEpilogueISK_SL_SL_NS1G_6thread17LinearCombinationISK_Li1EffLNS1L_9ScaleType4KindE0ELNS_15FloatRoundStyleE2ESK_EENS1_15EpilogueDefaultEEEEEvvEEEEvNT_6ParamsE)
        .other          _ZN7cutlass13device_kernelINS_4gemm6kernel13GemmUniversalIN4cute5tupleIJiiiiEEENS1_10collective13CollectiveMmaINS1_34MainloopSm90TmaGmmaWarpSpecializedILi4ENS5_IJNS4_1CILi2EEESB_NSA_ILi1EEEEEENS1_35KernelTmaWarpSpecializedCooperativeEEENS5_IJNSA_ILi256EEENSA_ILi64EEENSA_ILi32EEEEEENS_6half_tENS5_IJlSC_lEEESK_SL_NS4_8TiledMMAINS4_8MMA_AtomIJNS4_4SM904GMMA25MMA_64x64x16_F32F16F16_SSILNSP_5MajorE0ELSR_0ELNSP_7ScaleInE1ELSS_1EEEEEENS4_6LayoutINS5_IJSB_SC_SC_EEENS5_IJSC_NSA_ILi0EEESX_EEEEENS5_IJNS4_10UnderscoreES10_S10_EEEEENS4_23SM90_TMA_LOAD_MULTICASTENS4_14ComposedLayoutINS4_7SwizzleILi2ELi4ELi3EEENS4_18smem_ptr_flag_bitsILi16EEENSV_INS5_IJNSA_ILi8EEESI_EEENS5_IJSI_SC_EEEEEEEvNS4_8identityES13_S1D_vS1E_EENS_8epilogue10collective6detail29Sm90TmaWarpSpecializedAdapterINS1H_15DefaultEpilogueISK_SL_SL_NS1G_6thread17LinearCombinationISK_Li1EffLNS1L_9ScaleType4KindE0ELNS_15FloatRoundStyleE2ESK_EENS1_15EpilogueDefaultEEEEEvvEEEEvNT_6ParamsE,@"STO_CUDA_ENTRY STV_DEFAULT"
_ZN7cutlass13device_kernelINS_4gemm6kernel13GemmUniversalIN4cute5tupleIJiiiiEEENS1_10collective13CollectiveMmaINS1_34MainloopSm90TmaGmmaWarpSpecializedILi4ENS5_IJNS4_1CILi2EEESB_NSA_ILi1EEEEEENS1_35KernelTmaWarpSpecializedCooperativeEEENS5_IJNSA_ILi256EEENSA_ILi64EEENSA_ILi32EEEEEENS_6half_tENS5_IJlSC_lEEESK_SL_NS4_8TiledMMAINS4_8MMA_AtomIJNS4_4SM904GMMA25MMA_64x64x16_F32F16F16_SSILNSP_5MajorE0ELSR_0ELNSP_7ScaleInE1ELSS_1EEEEEENS4_6LayoutINS5_IJSB_SC_SC_EEENS5_IJSC_NSA_ILi0EEESX_EEEEENS5_IJNS4_10UnderscoreES10_S10_EEEEENS4_23SM90_TMA_LOAD_MULTICASTENS4_14ComposedLayoutINS4_7SwizzleILi2ELi4ELi3EEENS4_18smem_ptr_flag_bitsILi16EEENSV_INS5_IJNSA_ILi8EEESI_EEENS5_IJSI_SC_EEEEEEEvNS4_8identityES13_S1D_vS1E_EENS_8epilogue10collective6detail29Sm90TmaWarpSpecializedAdapterINS1H_15DefaultEpilogueISK_SL_SL_NS1G_6thread17LinearCombinationISK_Li1EffLNS1L_9ScaleType4KindE0ELNS_15FloatRoundStyleE2ESK_EENS1_15EpilogueDefaultEEEEEvvEEEEvNT_6ParamsE:
[----:B------:R-:W0:Y:S01]  /*0000*/  LDC R1, c[0x0][0x28] ;  /* 0x00000a00ff017b82 */ /* 0x000e220000000800 */
[----:B------:R-:W1:Y:S01]  /*0010*/  S2R R98, SR_TID.X ;  /* 0x0000000000627919 */ /* 0x000e620000002100 */
[----:B------:R-:W-:Y:S01]  /*0020*/  ELECT P0, URZ, PT ;  /* 0x00000000003f782f */ /* 0x000fe20003800000 */
[----:B------:R-:W-:Y:S01]  /*0030*/  BSSY B0, `(.L_x_0) ;  /* 0x000000f000007945 */ /* 0x000fe20003800000 */
[--C-:B-1----:R-:W-:Y:S02]  /*0040*/  SHF.R.U32.HI R0, RZ, 0x5, R98.reuse ;  /* 0x00000005ff007819 */ /* 0x102fe40000011662 */
[----:B------:R-:W-:-:S03]  /*0050*/  SHF.R.U32.HI R6, RZ, 0x7, R98 ;  /* 0x00000007ff067819 */ /* 0x000fc60000011662 */
[----:B------:R-:W1:Y:S04]  /*0060*/  SHFL.IDX PT, R2, R0, RZ, 0x1f ;  /* 0x00001fff00027589 */ /* 0x000e6800000e0000 */
[----:B------:R2:W3:Y:S01]  /*0070*/  SHFL.IDX PT, R5, R6, RZ, 0x1f ;  /* 0x00001fff06057589 */ /* 0x0004e200000e0000 */
[----:B-1----:R-:W-:-:S13]  /*0080*/  ISETP.NE.OR P0, PT, R2, RZ, !P0 ;  /* 0x000000ff0200720c */ /* 0x002fda0004705670 */
[----:B0-23--:R-:W-:Y:S05]  /*0090*/  @P0 BRA `(.L_x_1) ;  /* 0x0000000000200947 */ /* 0x00dfea0003800000 */
[----:B------:R-:W-:Y:S02]  /*00a0*/  ULDC.64 UR4, c[0x0][0x198] ;  /* 0x0000660000047ab9 */ /* 0x000fe40000000a00 */
[----:B------:R-:W-:Y:S02]  /*00b0*/  UIADD3 UR6, UP0, UR4, 0xf0, URZ ;  /* 0x000000f004067890 */ /* 0x000fe4000ff1e03f */
[----:B------:R-:W-:Y:S02]  /*00c0*/  UIADD3 UR4, UP1, UR4, 0x1f0, URZ ;  /* 0x000001f004047890 */ /* 0x000fe4000ff3e03f */
[----:B------:R-:W-:Y:S02]  /*00d0*/  UIADD3.X UR7, URZ, UR5, URZ, UP0, !UPT ;  /* 0x000000053f077290 */ /* 0x000fe400087fe43f */
[----:B------:R-:W-:-:S07]  /*00e0*/  UIADD3.X UR5, URZ, UR5, URZ, UP1, !UPT ;  /* 0x000000053f057290 */ /* 0x000fce0008ffe43f */
[----:B------:R0:W-:Y:S02]  /*00f0*/  UTMACCTL.PF [UR6] ;  /* 0x00000000060079b9 */ /* 0x0001e40008040000 */
[----:B------:R0:W-:Y:S02]  /*0100*/  UTMACCTL.PF [UR4] ;  /* 0x00000000040079b9 */ /* 0x0001e40008040000 */
[----:B0-----:R-:W-:Y:S01]  /*0110*/  NOP ;  /* 0x0000000000007918 */ /* 0x001fe20000000000 */
.L_x_1:
[----:B------:R-:W-:Y:S05]  /*0120*/  BSYNC B0 ;  /* 0x0000000000007941 */ /* 0x000fea0003800000 */
.L_x_0:
[----:B------:R-:W0:Y:S02]  /*0130*/  SHFL.IDX PT, R3, R0, RZ, 0x1f ;  /* 0x00001fff00037589 */ /* 0x000e2400000e0000 */
[----:B0-----:R-:W-:-:S13]  /*0140*/  ISETP.NE.AND P0, PT, R3, RZ, PT ;  /* 0x000000ff0300720c */ /* 0x001fda0003f05270 */
[----:B------:R-:W-:Y:S05]  /*0150*/  @P0 BRA `(.L_x_2) ;  /* 0x0000000000580947 */ /* 0x000fea0003800000 */
[----:B------:R-:W0:Y:S01]  /*0160*/  S2UR UR8, SR_CgaCtaId ;  /* 0x00000000000879c3 */ /* 0x000e220000008800 */
[----:B------:R-:W-:Y:S01]  /*0170*/  UMOV UR4, 0x400 ;  /* 0x0000040000047882 */ /* 0x000fe20000000000 */
[----:B------:R-:W-:Y:S01]  /*0180*/  UMOV UR5, 0x1 ;  /* 0x0000000100057882 */ /* 0x000fe20000000000 */
[----:B------:R-:W-:Y:S01]  /*0190*/  UMOV UR6, 0x6 ;  /* 0x0000000600067882 */ /* 0x000fe20000000000 */
[----:B------:R-:W-:Y:S01]  /*01a0*/  ELECT P0, URZ, PT ;  /* 0x00000000003f782f */ /* 0x000fe20003800000 */
[----:B------:R-:W-:-:S04]  /*01b0*/  UIADD3 UR6, -UR6, 0x100000, URZ ;  /* 0x0010000006067890 */ /* 0x000fc8000fffe13f */
[----:B------:R-:W-:Y:S02]  /*01c0*/  USHF.L.U32 UR7, UR6, 0xb, URZ ;  /* 0x0000000b06077899 */ /* 0x000fe4000800063f */
[----:B------:R-:W-:Y:S02]  /*01d0*/  USHF.L.U32 UR6, UR6, 0x1, URZ ;  /* 0x0000000106067899 */ /* 0x000fe4000800063f */
[----:B0-----:R-:W-:Y:S02]  /*01e0*/  ULEA UR8, UR8, UR4, 0x18 ;  /* 0x0000000408087291 */ /* 0x001fe4000f8ec03f */
[----:B------:R-:W-:-:S04]  /*01f0*/  UIADD3 UR4, -UR5, 0x100000, URZ ;  /* 0x0010000005047890 */ /* 0x000fc8000fffe13f */
[----:B------:R-:W-:Y:S02]  /*0200*/  USHF.L.U32 UR5, UR4, 0xb, URZ ;  /* 0x0000000b04057899 */ /* 0x000fe4000800063f */
[----:B------:R-:W-:Y:S01]  /*0210*/  USHF.L.U32 UR4, UR4, 0x1, URZ ;  /* 0x0000000104047899 */ /* 0x000fe2000800063f */
[----:B------:R-:W0:Y:S11]  /*0220*/  FENCE.VIEW.ASYNC.S ;  /* 0x00000000000073c6 */ /* 0x000e360000000000 */
[----:B0-----:R0:W1:Y:S01]  /*0230*/  SYNCS.EXCH.64 URZ, [UR8], UR4 ;  /* 0x00000004083f75b2 */ /* 0x0010620008000100 */
[----:B------:R0:W2:Y:S01]  /*0240*/  SYNCS.EXCH.64 URZ, [UR8+0x20], UR6 ;  /* 0x00002006083f75b2 */ /* 0x0000a20008000100 */
[----:B------:R0:W3:Y:S01]  /*0250*/  SYNCS.EXCH.64 URZ, [UR8+0x8], UR4 ;  /* 0x00000804083f75b2 */ /* 0x0000e20008000100 */
[----:B------:R0:W4:Y:S01]  /*0260*/  SYNCS.EXCH.64 URZ, [UR8+0x28], UR6 ;  /* 0x00002806083f75b2 */ /* 0x0001220008000100 */
[----:B------:R0:W0:Y:S01]  /*0270*/  SYNCS.EXCH.64 URZ, [UR8+0x10], UR4 ;  /* 0x00001004083f75b2 */ /* 0x0000220008000100 */
[----:B------:R0:W0:Y:S01]  /*0280*/  SYNCS.EXCH.64 URZ, [UR8+0x30], UR6 ;  /* 0x00003006083f75b2 */ /* 0x0000220008000100 */
[----:B------:R0:W0:Y:S01]  /*0290*/  SYNCS.EXCH.64 URZ, [UR8+0x18], UR4 ;  /* 0x00001804083f75b2 */ /* 0x0000220008000100 */
[----:B------:R0:W0:Y:S01]  /*02a0*/  SYNCS.EXCH.64 URZ, [UR8+0x38], UR6 ;  /* 0x00003806083f75b2 */ /* 0x0000220008000100 */
[----:B------:R-:W-:Y:S01]  /*02b0*/  NOP ;  /* 0x0000000000007918 */ /* 0x000fe20000000000 */
.L_x_2:
[----:B------:R-:W-:Y:S01]  /*02c0*/  SHF.R.S32.HI R7, RZ, 0x1f, R98 ;  /* 0x0000001fff077819 */ /* 0x000fe20000011462 */
[----:B------:R-:W5:Y:S01]  /*02d0*/  SHFL.IDX PT, R0, R0, RZ, 0x1f ;  /* 0x00001fff00007589 */ /* 0x000f6200000e0000 */
[----:B0-----:R-:W0:Y:S01]  /*02e0*/  S2UR UR8, SR_CTAID.X ;  /* 0x00000000000879c3 */ /* 0x001e220000002500 */
[----:B------:R-:W-:Y:S02]  /*02f0*/  ELECT P0, URZ, PT ;  /* 0x00000000003f782f */ /* 0x000fe40003800000 */
[----:B------:R-:W-:Y:S01]  /*0300*/  LEA.HI R7, R7, R98, RZ, 0x7 ;  /* 0x0000006207077211 */ /* 0x000fe200078f38ff */
[----:B------:R-:W1:Y:S01]  /*0310*/  S2R R4, SR_CTAID.Y ;  /* 0x0000000000047919 */ /* 0x000e620000002600 */
[----:B------:R-:W-:Y:S01]  /*0320*/  SHF.R.S32.HI R10, RZ, 0x1f, R3 ;  /* 0x0000001fff0a7819 */ /* 0x000fe20000011403 */
[----:B------:R-:W-:Y:S01]  /*0330*/  ULDC UR4, c[0x0][0x150] ;  /* 0x0000540000047ab9 */ /* 0x000fe20000000800 */
[----:B------:R-:W-:Y:S01]  /*0340*/  LOP3.LUT R7, R7, 0xffffff80, RZ, 0xc0, !PT ;  /* 0xffffff8007077812 */ /* 0x000fe200078ec0ff */
[----:B------:R-:W-:Y:S01]  /*0350*/  NOP ;  /* 0x0000000000007918 */ /* 0x000fe20000000000 */
[----:B------:R-:W-:Y:S01]  /*0360*/  LEA.HI R10, R10, R3, RZ, 0x2 ;  /* 0x000000030a0a7211 */ /* 0x000fe200078f10ff */
[----:B------:R-:W2:Y:S01]  /*0370*/  LDC R12, c[0x0][0x144] ;  /* 0x00005100ff0c7b82 */ /* 0x000ea20000000800 */
[----:B------:R-:W-:Y:S01]  /*0380*/  NOP ;  /* 0x0000000000007918 */ /* 0x000fe20000000000 */
[----:B------:R-:W-:Y:S01]  /*0390*/  IMAD.IADD R8, R98, 0x1, -R7 ;  /* 0x0000000162087824 */ /* 0x000fe200078e0a07 */
[----:B------:R-:W-:Y:S01]  /*03a0*/  LOP3.LUT R10, R10, 0x3ffffffc, RZ, 0xc0, !PT ;  /* 0x3ffffffc0a0a7812 */ /* 0x000fe200078ec0ff */
[----:B------:R-:W-:Y:S01]  /*03b0*/  IMAD.MOV.U32 R19, RZ, RZ, 0x1 ;  /* 0x00000001ff137424 */ /* 0x000fe200078e00ff */
[----:B------:R-:W-:-:S02]  /*03c0*/  ISETP.NE.AND P3, PT, R5, RZ, PT ;  /* 0x000000ff0500720c */ /* 0x000fc40003f65270 */
[----:B------:R-:W-:Y:S01]  /*03d0*/  SHF.R.S32.HI R7, RZ, 0x1f, R8 ;  /* 0x0000001fff077819 */ /* 0x000fe20000011408 */
[----:B------:R-:W-:Y:S01]  /*03e0*/  IMAD.IADD R10, R3, 0x1, -R10 ;  /* 0x00000001030a7824 */ /* 0x000fe200078e0a0a */
[----:B------:R-:W3:Y:S02]  /*03f0*/  LDC R14, c[0x0][0x140] ;  /* 0x00005000ff0e7b82 */ /* 0x000ee40000000800 */
[----:B------:R-:W-:Y:S02]  /*0400*/  LEA.HI R7, R7, R8, RZ, 0x3 ;  /* 0x0000000807077211 */ /* 0x000fe400078f18ff */
[----:B-----5:R-:W-:Y:S02]  /*0410*/  ISETP.NE.OR P0, PT, R0, RZ, !P0 ;  /* 0x000000ff0000720c */ /* 0x020fe40004705670 */
[--C-:B------:R-:W-:Y:S02]  /*0420*/  SHF.R.S32.HI R0, RZ, 0x3, R7.reuse ;  /* 0x00000003ff007819 */ /* 0x100fe40000011407 */
[----:B------:R-:W-:-:S02]  /*0430*/  SHF.R.S32.HI R7, RZ, 0x1f, R7 ;  /* 0x0000001fff077819 */ /* 0x000fc40000011407 */
[----:B0-----:R-:W-:Y:S02]  /*0440*/  I2FP.F32.U32 R9, UR8 ;  /* 0x0000000800097c45 */ /* 0x001fe40008201000 */
[----:B------:R-:W-:-:S03]  /*0450*/  LEA.HI R7, R7, R0, RZ, 0x2 ;  /* 0x0000000007077211 */ /* 0x000fc600078f10ff */
[----:B------:R-:W-:Y:S01]  /*0460*/  FMUL R9, R9, UR4 ;  /* 0x0000000409097c20 */ /* 0x000fe20008400000 */
[----:B------:R-:W-:Y:S01]  /*0470*/  LOP3.LUT R7, R7, 0xfffffffc, RZ, 0xc0, !PT ;  /* 0xfffffffc07077812 */ /* 0x000fe200078ec0ff */
[----:B------:R-:W-:Y:S01]  /*0480*/  VOTEU.ALL UP0, P0 ;  /* 0x00000000003f7886 */ /* 0x000fe20000000000 */
[----:B-1----:R-:W-:Y:S01]  /*0490*/  I2FP.F32.U32 R3, R4 ;  /* 0x0000000400037245 */ /* 0x002fe20000201000 */
[----:B------:R-:W-:Y:S01]  /*04a0*/  ULDC UR4, c[0x0][0x154] ;  /* 0x0000550000047ab9 */ /* 0x000fe20000000800 */
[----:B------:R-:W-:Y:S01]  /*04b0*/  VOTEU.ALL UP1, P0 ;  /* 0x00000000003f7886 */ /* 0x000fe20000020000 */
[----:B------:R-:W0:Y:S01]  /*04c0*/  F2I.U32.TRUNC.NTZ R9, R9 ;  /* 0x0000000900097305 */ /* 0x000e22000020f000 */
[----:B------:R-:W-:Y:S01]  /*04d0*/  IMAD.IADD R7, R0, 0x1, -R7 ;  /* 0x0000000100077824 */ /* 0x000fe200078e0a07 */
[----:B------:R-:W1:Y:S01]  /*04e0*/  @!UP0 S2UR UR7, SR_CgaCtaId ;  /* 0x00000000000789c3 */ /* 0x000e620000008800 */
[----:B------:R-:W-:Y:S01]  /*04f0*/  FMUL R13, R3, UR4 ;  /* 0x00000004030d7c20 */ /* 0x000fe20008400000 */
[----:B------:R-:W-:Y:S01]  /*0500*/  UMOV UR4, 0x20 ;  /* 0x0000002000047882 */ /* 0x000fe20000000000 */
[----:B------:R-:W-:Y:S01]  /*0510*/  IMAD R10, R10, 0x4, R7 ;  /* 0x000000040a0a7824 */ /* 0x000fe200078e0207 */
[----:B------:R-:W-:Y:S01]  /*0520*/  @!UP0 UMOV UR6, 0x400 ;  /* 0x0000040000068882 */ /* 0x000fe20000000000 */
[----:B------:R-:W-:-:S04]  /*0530*/  @!UP0 UIADD3 UR4, -UR4, 0x100000, URZ ;  /* 0x0010000004048890 */ /* 0x000fc8000fffe13f */
[----:B------:R-:W-:Y:S02]  /*0540*/  @!UP0 USHF.L.U32 UR5, UR4, 0xb, URZ ;  /* 0x0000000b04058899 */ /* 0x000fe4000800063f */
[----:B------:R-:W-:Y:S01]  /*0550*/  @!UP0 USHF.L.U32 UR4, UR4, 0x1, URZ ;  /* 0x0000000104048899 */ /* 0x000fe2000800063f */
[----:B---3--:R-:W-:Y:S01]  /*0560*/  ISETP.EQ.U32.AND P2, PT, R14, 0x1, PT ;  /* 0x000000010e00780c */ /* 0x008fe20003f42070 */
[----:B------:R-:W3:Y:S01]  /*0570*/  F2I.U32.TRUNC.NTZ R13, R13 ;  /* 0x0000000d000d7305 */ /* 0x000ee2000020f000 */
[----:B------:R-:W-:Y:S01]  /*0580*/  LEA.HI R0, R10, R10, RZ, 0x1 ;  /* 0x0000000a0a007211 */ /* 0x000fe200078f08ff */
[----:B------:R-:W5:Y:S03]  /*0590*/  LDC R7, c[0x0][0x148] ;  /* 0x00005200ff077b82 */ /* 0x000f660000000800 */
[----:B------:R-:W-:Y:S01]  /*05a0*/  LOP3.LUT R11, R0, 0xfffffffe, RZ, 0xc0, !PT ;  /* 0xfffffffe000b7812 */ /* 0x000fe200078ec0ff */
[----:B0-----:R-:W-:Y:S01]  /*05b0*/  IMAD.MOV R15, RZ, RZ, -R9 ;  /* 0x000000ffff0f7224 */ /* 0x001fe200078e0a09 */
[----:B------:R-:W-:-:S03]  /*05c0*/  SHF.R.S32.HI R9, RZ, 0x1f, R2 ;  /* 0x0000001fff097819 */ /* 0x000fc60000011402 */
[----:B--2---:R-:W-:Y:S01]  /*05d0*/  IMAD R3, R12, R15, UR8 ;  /* 0x000000080c037e24 */ /* 0x004fe2000f8e020f */
[----:B------:R-:W-:Y:S01]  /*05e0*/  LEA.HI R9, R9, R2, RZ, 0x2 ;  /* 0x0000000209097211 */ /* 0x000fe200078f10ff */
[C---:B------:R-:W-:Y:S02]  /*05f0*/  IMAD.IADD R0, R10.reuse, 0x1, -R11 ;  /* 0x000000010a007824 */ /* 0x040fe400078e0a0b */
[----:B------:R-:W-:Y:S01]  /*0600*/  IMAD.SHL.U32 R11, R10, 0x4, RZ ;  /* 0x000000040a0b7824 */ /* 0x000fe200078e00ff */
[----:B------:R-:W-:Y:S01]  /*0610*/  LOP3.LUT R9, R9, 0xfffffffc, RZ, 0xc0, !PT ;  /* 0xfffffffc09097812 */ /* 0x000fe200078ec0ff */
[----:B---3--:R-:W-:Y:S01]  /*0620*/  IMAD.MOV R20, RZ, RZ, -R13 ;  /* 0x000000ffff147224 */ /* 0x008fe200078e0a0d */
[----:B------:R-:W-:Y:S01]  /*0630*/  ISETP.NE.AND P4, PT, R0, R3, PT ;  /* 0x000000030000720c */ /* 0x000fe20003f85270 */
[----:B-1----:R-:W-:Y:S01]  /*0640*/  @!UP0 ULEA UR6, UR7, UR6, 0x18 ;  /* 0x0000000607068291 */ /* 0x002fe2000f8ec03f */
[----:B------:R-:W-:Y:S01]  /*0650*/  LOP3.LUT R22, R10, 0xc, R11, 0x78, !PT ;  /* 0x0000000c0a167812 */ /* 0x000fe200078e780b */
[----:B------:R-:W-:Y:S01]  /*0660*/  IMAD.IADD R0, R2, 0x1, -R9 ;  /* 0x0000000102007824 */ /* 0x000fe200078e0a09 */
[----:B------:R-:W-:Y:S01]  /*0670*/  VOTEU.ALL UP0, P0 ;  /* 0x00000000003f7886 */ /* 0x000fe20000000000 */
[----:B------:R-:W-:Y:S01]  /*0680*/  LOP3.LUT P0, RZ, R8, 0x7, RZ, 0xc0, !PT ;  /* 0x0000000708ff7812 */ /* 0x000fe2000780c0ff */
[----:B------:R-:W-:Y:S01]  /*0690*/  VIADD R10, R5, 0xffffffff ;  /* 0xffffffff050a7836 */ /* 0x000fe20000000000 */
[----:B------:R-:W-:-:S02]  /*06a0*/  LOP3.LUT R11, R98, 0x7f, RZ, 0xc0, !PT ;  /* 0x0000007f620b7812 */ /* 0x000fc400078ec0ff */
[----:B------:R-:W-:Y:S01]  /*06b0*/  ISETP.NE.AND P1, PT, R0, 0x3, PT ;  /* 0x000000030000780c */ /* 0x000fe20003f25270 */
[----:B-----5:R-:W-:Y:S01]  /*06c0*/  IMAD R9, R7, R20, R4 ;  /* 0x0000001407097224 */ /* 0x020fe200078e0204 */
[C---:B------:R-:W-:Y:S02]  /*06d0*/  ISETP.LT.U32.AND P0, PT, R22.reuse, 0x4, !P0 ;  /* 0x000000041600780c */ /* 0x040fe40004701070 */
[----:B------:R-:W-:Y:S01]  /*06e0*/  @P4 LEA.HI R2, R22, R22, RZ, 0x1 ;  /* 0x0000001616024211 */ /* 0x000fe200078f08ff */
[----:B------:R-:W0:Y:S02]  /*06f0*/  FENCE.VIEW.ASYNC.S ;  /* 0x00000000000073c6 */ /* 0x000e240000000000 */
[----:B0-----:R0:W1:Y:S01]  /*0700*/  @!UP0 SYNCS.EXCH.64 URZ, [UR6+0x50], UR4 ;  /* 0x00005004063f85b2 */ /* 0x0010620008000100 */
[----:B------:R-:W-:Y:S02]  /*0710*/  ISETP.EQ.OR P1, PT, R0, RZ, !P1 ;  /* 0x000000ff0000720c */ /* 0x000fe40004f22670 */
[----:B------:R-:W-:-:S02]  /*0720*/  @P4 SHF.R.S32.HI R2, RZ, 0x1, R2 ;  /* 0x00000001ff024819 */ /* 0x000fc40000011402 */
[----:B------:R-:W-:Y:S02]  /*0730*/  ISETP.EQ.AND P1, PT, R5, RZ, P1 ;  /* 0x000000ff0500720c */ /* 0x000fe40000f22270 */
[----:B------:R-:W-:Y:S02]  /*0740*/  @P4 ISETP.NE.AND P5, PT, R2, R9, PT ;  /* 0x000000090200420c */ /* 0x000fe40003fa5270 */
[----:B------:R-:W-:Y:S02]  /*0750*/  ISETP.GE.U32.AND P6, PT, R10, 0x2, PT ;  /* 0x000000020a00780c */ /* 0x000fe40003fc6070 */
[----:B------:R-:W-:Y:S02]  /*0760*/  SEL R2, RZ, 0x1, !P0 ;  /* 0x00000001ff027807 */ /* 0x000fe40004000000 */
[----:B------:R-:W-:Y:S02]  /*0770*/  @P4 SEL R19, RZ, 0x1, P5 ;  /* 0x00000001ff134807 */ /* 0x000fe40002800000 */
[----:B------:R-:W-:Y:S01]  /*0780*/  SEL R18, RZ, 0x1, !P1 ;  /* 0x00000001ff127807 */ /* 0x000fe20004800000 */
[----:B------:R0:W2:Y:S01]  /*0790*/  @!UP1 SYNCS.EXCH.64 URZ, [UR6+0x58], UR4 ;  /* 0x00005804063f95b2 */ /* 0x0000a20008000100 */
[----:B------:R-:W-:Y:S01]  /*07a0*/  LOP3.LUT R19, R19, R2, RZ, 0xc0, !PT ;  /* 0x0000000213137212 */ /* 0x000fe200078ec0ff */
[----:B------:R-:W-:Y:S01]  /*07b0*/  NOP ;  /* 0x0000000000007918 */ /* 0x000fe20000000000 */
[----:B------:R-:W-:Y:S01]  /*07c0*/  SEL R18, R18, 0x2, P6 ;  /* 0x0000000212127807 */ /* 0x000fe20003000000 */
[----:B------:R-:W-:Y:S06]  /*07d0*/  @!P2 BRA `(.L_x_3) ;  /* 0x000000000008a947 */ /* 0x000fec0003800000 */
[----:B-12-4-:R-:W-:Y:S01]  /*07e0*/  UCGABAR_ARV ;  /* 0x00000000000079c7 */ /* 0x016fe20008000000 */
[----:B------:R-:W-:Y:S05]  /*07f0*/  BRA `(.L_x_4) ;  /* 0x0000000000047947 */ /* 0x000fea0003800000 */
.L_x_3:
[----:B-12-4-:R-:W-:Y:S01]  /*0800*/  NOP ;  /* 0x0000000000007918 */ /* 0x016fe20000000000 */
.L_x_4:
[----:B------:R-:W1:Y:S01]  /*0810*/  LDC R2, c[0x0][0x65c] ;  /* 0x00019700ff027b82 */ /* 0x000e620000000800 */
[----:B------:R-:W-:Y:S01]  /*0820*/  LOP3.LUT R5, R5, 0xfffff7ff, RZ, 0xc0, !PT ;  /* 0xfffff7ff05057812 */ /* 0x000fe200078ec0ff */
[----:B------:R-:W-:Y:S02]  /*0830*/  IMAD.U32 R8, RZ, RZ, UR8 ;  /* 0x00000008ff087e24 */ /* 0x000fe4000f8e00ff */
[----:B------:R-:W-:Y:S01]  /*0840*/  IMAD.MOV.U32 R9, RZ, RZ, RZ ;  /* 0x000000ffff097224 */ /* 0x000fe200078e00ff */
[----:B-1----:R-:W-:-:S13]  /*0850*/  ISETP.NE.AND P1, PT, R2, 0x1, PT ;  /* 0x000000010200780c */ /* 0x002fda0003f25270 */
[----:B------:R-:W1:Y:S01]  /*0860*/  @P1 LDC R17, c[0x0][0x10] ;  /* 0x00000400ff111b82 */ /* 0x000e620000000800 */
[----:B------:R-:W-:Y:S01]  /*0870*/  @P1 LOP3.LUT R5, R5, 0x800, RZ, 0xfc, !PT ;  /* 0x0000080005051812 */ /* 0x000fe200078efcff */
[----:B------:R-:W-:Y:S02]  /*0880*/  @P1 IMAD.MOV.U32 R5, RZ, RZ, RZ ;  /* 0x000000ffff051224 */ /* 0x000fe400078e00ff */
[----:B------:R-:W-:-:S04]  /*0890*/  @P1 IMAD.MOV.U32 R15, RZ, RZ, RZ ;  /* 0x000000ffff0f1224 */ /* 0x000fc800078e00ff */
[----:B------:R-:W2:Y:S01]  /*08a0*/  @!P1 LDC R13, c[0x0][0xc] ;  /* 0x00000300ff0d9b82 */ /* 0x000ea20000000800 */
[----:B0-----:R-:W-:Y:S01]  /*08b0*/  ULDC UR4, c[0x0][0xc] ;  /* 0x0000030000047ab9 */ /* 0x001fe20000000800 */
[----:B------:R-:W-:Y:S01]  /*08c0*/  ULDC UR5, c[0x0][0x10] ;  /* 0x0000040000057ab9 */ /* 0x000fe20000000800 */
[----:B------:R-:W-:Y:S01]  /*08d0*/  ULDC UR6, c[0x0][0x14] ;  /* 0x0000050000067ab9 */ /* 0x000fe20000000800 */
[----:B------:R-:W-:-:S04]  /*08e0*/  UIMAD.WIDE.U32 UR4, UR4, UR5, URZ ;  /* 0x00000005040472a5 */ /* 0x000fc8000f8e003f */
[----:B------:R-:W-:Y:S02]  /*08f0*/  UIMAD.WIDE.U32 UR36, UR4, UR6, URZ ;  /* 0x00000006042472a5 */ /* 0x000fe4000f8e003f */
[----:B------:R-:W-:-:S04]  /*0900*/  UIMAD UR42, UR5, UR6, URZ ;  /* 0x00000006052a72a4 */ /* 0x000fc8000f8e023f */
[----:B------:R-:W-:Y:S01]  /*0910*/  UIADD3 UR42, UR37, UR42, URZ ;  /* 0x0000002a252a7290 */ /* 0x000fe2000fffe03f */
[----:B-1----:R-:W-:-:S04]  /*0920*/  @P1 IMAD.WIDE.U32 R16, R17, UR8, R4 ;  /* 0x0000000811101c25 */ /* 0x002fc8000f8e0004 */
[----:B------:R-:W-:Y:S02]  /*0930*/  @P1 IMAD.IADD R17, R17, 0x1, R15 ;  /* 0x0000000111111824 */ /* 0x000fe400078e020f */
[----:B--2---:R-:W-:-:S04]  /*0940*/  @!P1 IMAD.WIDE.U32 R8, R4, R13, R8 ;  /* 0x0000000d04089225 */ /* 0x004fc800078e0008 */
[----:B------:R-:W-:Y:S02]  /*0950*/  @!P1 IMAD.MOV.U32 R16, RZ, RZ, R8 ;  /* 0x000000ffff109224 */ /* 0x000fe400078e0008 */
[----:B------:R-:W-:Y:S01]  /*0960*/  @!P1 IMAD.MOV.U32 R17, RZ, RZ, R9 ;  /* 0x000000ffff119224 */ /* 0x000fe200078e0009 */
[----:B------:R-:W-:Y:S06]  /*0970*/  @!P2 BRA `(.L_x_5) ;  /* 0x00000000000ca947 */ /* 0x000fec0003800000 */
[----:B------:R-:W-:Y:S01]  /*0980*/  UCGABAR_WAIT ;  /* 0x0000000000007dc7 */ /* 0x000fe20008000000 */
[----:B------:R-:W-:Y:S01]  /*0990*/  CCTL.IVALL ;  /* 0x00000000ff00798f */ /* 0x000fe20002000000 */
[----:B------:R-:W-:Y:S05]  /*09a0*/  BRA `(.L_x_6) ;  /* 0x0000000000047947 */ /* 0x000fea0003800000 */
.L_x_5:
[----:B------:R-:W-:Y:S06]  /*09b0*/  BAR.SYNC.DEFER_BLOCKING 0x0 ;  /* 0x0000000000007b1d */ /* 0x000fec0000010000 */
.L_x_6:
[----:B------:R-:W-:Y:S05]  /*09c0*/  @!P3 BRA `(.L_x_7) ;  /* 0x000000680084b947 */ /* 0x000fea0003800000 */
[----:B------:R-:W-:-:S13]  /*09d0*/  ISETP.GT.U32.AND P0, PT, R10, 0x1, PT ;  /* 0x000000010a00780c */ /* 0x000fda0003f04070 */
[----:B------:R-:W-:Y:S05]  /*09e0*/  @P0 EXIT ;  /* 0x000000000000094d */ /* 0x000fea0003800000 */
[----:B------:R-:W-:Y:S01]  /*09f0*/  ULDC.64 UR4, c[0x0][0x650] ;  /* 0x0001940000047ab9 */ /* 0x000fe20000000a00 */
[----:B------:R-:W-:Y:S01]  /*0a00*/  PRMT R0, RZ, 0x7610, R0 ;  /* 0x00007610ff007816 */ /* 0x000fe20000000000 */
[----:B------:R-:W-:Y:S01]  /*0a10*/  IMAD.MOV.U32 R109, RZ, RZ, -0x1 ;  /* 0xffffffffff6d7424 */ /* 0x000fe200078e00ff */
[----:B------:R-:W-:Y:S01]  /*0a20*/  ISETP.GE.U32.AND P0, PT, R16, UR4, PT ;  /* 0x0000000410007c0c */ /* 0x000fe2000bf06070 */
[----:B------:R-:W-:Y:S02]  /*0a30*/  IMAD.MOV.U32 R102, RZ, RZ, -0x1 ;  /* 0xffffffffff667424 */ /* 0x000fe400078e00ff */
[----:B------:R-:W-:Y:S01]  /*0a40*/  IMAD.MOV.U32 R23, RZ, RZ, -0x1 ;  /* 0xffffffffff177424 */ /* 0x000fe200078e00ff */
[----:B------:R-:W-:-:S13]  /*0a50*/  ISETP.GE.U32.AND.EX P0, PT, R17, UR5, PT, P0 ;  /* 0x0000000511007c0c */ /* 0x000fda000bf06100 */
[----:B------:R-:W-:Y:S05]  /*0a60*/  @P0 BRA `(.L_x_8) ;  /* 0x00000004002c0947 */ /* 0x000fea0003800000 */
[----:B------:R-:W0:Y:S01]  /*0a70*/  LDC.64 R24, c[0x0][0x628] ;  /* 0x00018a00ff187b82 */ /* 0x000e220000000a00 */
[----:B------:R-:W-:Y:S02]  /*0a80*/  IMAD.MOV.U32 R8, RZ, RZ, R16 ;  /* 0x000000ffff087224 */ /* 0x000fe400078e0010 */
[----:B------:R-:W-:-:S05]  /*0a90*/  IMAD.MOV.U32 R9, RZ, RZ, R17 ;  /* 0x000000ffff097224 */ /* 0x000fca00078e0011 */
[----:B------:R-:W1:Y:S08]  /*0aa0*/  LDC R0, c[0x0][0x630] ;  /* 0x00018c00ff007b82 */ /* 0x000e700000000800 */
[----:B------:R-:W2:Y:S01]  /*0ab0*/  LDC.64 R26, c[0x0][0x620] ;  /* 0x00018800ff1a7b82 */ /* 0x000ea20000000a00 */
[----:B0-----:R-:W-:-:S04]  /*0ac0*/  ISETP.NE.U32.AND P0, PT, R24, RZ, PT ;  /* 0x000000ff1800720c */ /* 0x001fc80003f05070 */
[----:B------:R-:W-:-:S13]  /*0ad0*/  ISETP.NE.AND.EX P0, PT, R25, RZ, PT, P0 ;  /* 0x000000ff1900720c */ /* 0x000fda0003f05300 */
[----:B-12---:R-:W-:Y:S05]  /*0ae0*/  @!P0 BRA `(.L_x_9) ;  /* 0x0000000000288947 */ /* 0x006fea0003800000 */
[----:B------:R-:W0:Y:S02]  /*0af0*/  LDC R15, c[0x0][0x634] ;  /* 0x00018d00ff0f7b82 */ /* 0x000e240000000800 */
[----:B0-----:R-:W-:-:S05]  /*0b00*/  IADD3 R15, P0, R16, R15, RZ ;  /* 0x0000000f100f7210 */ /* 0x001fca0007f1e0ff */
[----:B------:R-:W-:-:S04]  /*0b10*/  IMAD.X R21, RZ, RZ, R17, P0 ;  /* 0x000000ffff157224 */ /* 0x000fc800000e0611 */
[----:B------:R-:W-:-:S04]  /*0b20*/  IMAD.WIDE.U32 R8, R21, R24, RZ ;  /* 0x0000001815087225 */ /* 0x000fc800078e00ff */
[----:B------:R-:W-:-:S04]  /*0b30*/  IMAD.WIDE.U32 R12, P0, R15, R25, R8 ;  /* 0x000000190f0c7225 */ /* 0x000fc80007800008 */
[----:B------:R-:W-:-:S04]  /*0b40*/  IMAD.WIDE.U32 R8, R15, R24, RZ ;  /* 0x000000180f087225 */ /* 0x000fc800078e00ff */
[----:B------:R-:W-:Y:S01]  /*0b50*/  IMAD.X R15, RZ, RZ, RZ, P0 ;  /* 0x000000ffff0f7224 */ /* 0x000fe200000e06ff */
[----:B------:R-:W-:Y:S01]  /*0b60*/  IADD3 RZ, P0, R9, R12, RZ ;  /* 0x0000000c09ff7210 */ /* 0x000fe20007f1e0ff */
[----:B------:R-:W-:-:S04]  /*0b70*/  IMAD.MOV.U32 R14, RZ, RZ, R13 ;  /* 0x000000ffff0e7224 */ /* 0x000fc800078e000d */
[----:B------:R-:W-:-:S08]  /*0b80*/  IMAD.WIDE.U32.X R8, R21, R25, R14, P0 ;  /* 0x0000001915087225 */ /* 0x000fd000000e040e */
.L_x_9:
[----:B------:R-:W0:Y:S01]  /*0b90*/  LDC.64 R28, c[0x0][0x640] ;  /* 0x00019000ff1c7b82 */ /* 0x000e220000000a00 */
[--C-:B------:R-:W-:Y:S01]  /*0ba0*/  SHF.R.U64 R30, R8, R0, R9.reuse ;  /* 0x00000000081e7219 */ /* 0x100fe20000001209 */
[----:B------:R-:W-:Y:S01]  /*0bb0*/  IMAD R20, R7, R20, R4 ;  /* 0x0000001407147224 */ /* 0x000fe200078e0204 */
[----:B------:R-:W-:Y:S02]  /*0bc0*/  SHF.R.U32.HI R0, RZ, R0, R9 ;  /* 0x00000000ff007219 */ /* 0x000fe40000011609 */
[----:B------:R-:W-:-:S03]  /*0bd0*/  IADD3 R5, P0, RZ, -R30, RZ ;  /* 0x8000001eff057210 */ /* 0x000fc60007f1e0ff */
[----:B------:R-:W1:Y:S02]  /*0be0*/  LDC R12, c[0x0][0x618] ;  /* 0x00018600ff0c7b82 */ /* 0x000e640000000800 */
[----:B------:R-:W-:-:S04]  /*0bf0*/  IMAD.X R9, RZ, RZ, ~R0, P0 ;  /* 0x000000ffff097224 */ /* 0x000fc800000e0e00 */
[-C--:B------:R-:W-:Y:S02]  /*0c00*/  IMAD R0, R9, R26.reuse, RZ ;  /* 0x0000001a09007224 */ /* 0x080fe400078e02ff */
[----:B------:R-:W2:Y:S01]  /*0c10*/  LDC R14, c[0x0][0x608] ;  /* 0x00018200ff0e7b82 */ /* 0x000ea20000000800 */
[----:B------:R-:W-:-:S04]  /*0c20*/  IMAD.WIDE.U32 R8, R5, R26, R16 ;  /* 0x0000001a05087225 */ /* 0x000fc800078e0010 */
[----:B------:R-:W-:Y:S02]  /*0c30*/  IMAD R5, R5, R27, R0 ;  /* 0x0000001b05057224 */ /* 0x000fe400078e0200 */
[----:B------:R-:W-:Y:S01]  /*0c40*/  IMAD.MOV.U32 R27, RZ, RZ, 0x1 ;  /* 0x00000001ff1b7424 */ /* 0x000fe200078e00ff */
[----:B------:R-:W3:Y:S01]  /*0c50*/  LDC R24, c[0x0][0x658] ;  /* 0x00019600ff187b82 */ /* 0x000ee20000000800 */
[----:B------:R-:W-:Y:S01]  /*0c60*/  IMAD.IADD R5, R9, 0x1, R5 ;  /* 0x0000000109057824 */ /* 0x000fe200078e0205 */
[----:B0-----:R-:W-:Y:S01]  /*0c70*/  ISETP.NE.U32.AND P0, PT, R28, RZ, PT ;  /* 0x000000ff1c00720c */ /* 0x001fe20003f05070 */
[----:B------:R-:W-:-:S03]  /*0c80*/  IMAD.MOV.U32 R9, RZ, RZ, -0x1 ;  /* 0xffffffffff097424 */ /* 0x000fc600078e00ff */
[----:B------:R-:W-:Y:S02]  /*0c90*/  ISETP.NE.AND.EX P0, PT, R29, RZ, PT, P0 ;  /* 0x000000ff1d00720c */ /* 0x000fe40003f05300 */
[----:B------:R-:W0:Y:S01]  /*0ca0*/  LDC R21, c[0x0][0x600] ;  /* 0x00018000ff157b82 */ /* 0x000e220000000800 */
[-CC-:B-1----:R-:W-:Y:S02]  /*0cb0*/  SHF.R.U64 R10, R8, R12.reuse, R5.reuse ;  /* 0x0000000c080a7219 */ /* 0x182fe40000001205 */
[----:B------:R-:W-:-:S05]  /*0cc0*/  SHF.R.U32.HI R5, RZ, R12, R5 ;  /* 0x0000000cff057219 */ /* 0x000fca0000011605 */
[----:B------:R-:W1:Y:S01]  /*0cd0*/  LDC R23, c[0x0][0x648] ;  /* 0x00019200ff177b82 */ /* 0x000e620000000800 */
[-CC-:B--2---:R-:W-:Y:S02]  /*0ce0*/  SHF.R.U64 R32, R10, R14.reuse, R5.reuse ;  /* 0x0000000e0a207219 */ /* 0x184fe40000001205 */
[----:B------:R-:W-:-:S05]  /*0cf0*/  SHF.R.U32.HI R5, RZ, R14, R5 ;  /* 0x0000000eff057219 */ /* 0x000fca0000011605 */
[----:B------:R-:W2:Y:S01]  /*0d00*/  LDC R25, c[0x0][0x638] ;  /* 0x00018e00ff197b82 */ /* 0x000ea20000000800 */
[-CC-:B---3--:R-:W-:Y:S02]  /*0d10*/  SHF.R.U64 R14, R32, R24.reuse, R5.reuse ;  /* 0x00000018200e7219 */ /* 0x188fe40000001205 */
[-C--:B------:R-:W-:Y:S02]  /*0d20*/  SHF.L.U32 R0, R9, R24.reuse, RZ ;  /* 0x0000001809007219 */ /* 0x080fe400000006ff */
[----:B------:R-:W-:Y:S01]  /*0d30*/  SHF.R.U32.HI R5, RZ, R24, R5 ;  /* 0x00000018ff057219 */ /* 0x000fe20000011605 */
[----:B------:R-:W-:Y:S01]  /*0d40*/  IMAD.MOV.U32 R4, RZ, RZ, R14 ;  /* 0x000000ffff047224 */ /* 0x000fe200078e000e */
[----:B------:R-:W-:Y:S01]  /*0d50*/  LOP3.LUT R7, RZ, R0, RZ, 0x33, !PT ;  /* 0x00000000ff077212 */ /* 0x000fe200078e33ff */
[----:B------:R-:W3:Y:S01]  /*0d60*/  LDC R26, c[0x0][0x610] ;  /* 0x00018400ff1a7b82 */ /* 0x000ee20000000800 */
[----:B------:R-:W-:Y:S05]  /*0d70*/  @!P0 BRA `(.L_x_10) ;  /* 0x0000000000288947 */ /* 0x000fea0003800000 */
[----:B------:R-:W4:Y:S02]  /*0d80*/  LDC R13, c[0x0][0x64c] ;  /* 0x00019300ff0d7b82 */ /* 0x000f240000000800 */
[----:B----4-:R-:W-:-:S05]  /*0d90*/  IADD3 R13, P0, R14, R13, RZ ;  /* 0x0000000d0e0d7210 */ /* 0x010fca0007f1e0ff */
        /* <DEDUP_REMOVED lines=8> */
.L_x_10:
[----:B-1----:R-:W-:Y:S01]  /*0e20*/  SHF.R.U64 R4, R4, R23, R5 ;  /* 0x0000001704047219 */ /* 0x002fe20000001205 */
[----:B0-----:R-:W-:Y:S01]  /*0e30*/  VIADD R5, R21, 0xffffffff ;  /* 0xffffffff15057836 */ /* 0x001fe20000000000 */
[----:B------:R-:W-:Y:S01]  /*0e40*/  SHF.L.U32 R0, R27, R24, RZ ;  /* 0x000000181b007219 */ /* 0x000fe200000006ff */
[----:B------:R-:W-:Y:S01]  /*0e50*/  IMAD.MOV.U32 R23, RZ, RZ, R30 ;  /* 0x000000ffff177224 */ /* 0x000fe200078e001e */
[----:B------:R-:W-:Y:S01]  /*0e60*/  LOP3.LUT R7, R32, R7, RZ, 0xc0, !PT ;  /* 0x0000000720077212 */ /* 0x000fe200078ec0ff */
[----:B------:R-:W-:Y:S01]  /*0e70*/  IMAD.MOV R8, RZ, RZ, -R4 ;  /* 0x000000ffff087224 */ /* 0x000fe200078e0a04 */
[----:B------:R-:W-:Y:S02]  /*0e80*/  SEL R3, R3, R20, !P1 ;  /* 0x0000001403037207 */ /* 0x000fe40004800000 */
[----:B------:R-:W-:Y:S01]  /*0e90*/  LOP3.LUT R5, R10, R5, RZ, 0xc0, !PT ;  /* 0x000000050a057212 */ /* 0x000fe200078ec0ff */
[----:B------:R-:W-:Y:S02]  /*0ea0*/  IMAD R4, R0, R4, R7 ;  /* 0x0000000400047224 */ /* 0x000fe400078e0207 */
[----:B--2---:R-:W-:-:S02]  /*0eb0*/  IMAD R0, R8, R25, R14 ;  /* 0x0000001908007224 */ /* 0x004fc400078e020e */
[----:B---3--:R-:W-:Y:S02]  /*0ec0*/  IMAD R3, R4, R26, R3 ;  /* 0x0000001a04037224 */ /* 0x008fe400078e0203 */
[----:B------:R-:W-:Y:S02]  /*0ed0*/  IMAD.MOV.U32 R7, RZ, RZ, 0x1 ;  /* 0x00000001ff077424 */ /* 0x000fe400078e00ff */
[----:B------:R-:W-:-:S03]  /*0ee0*/  IMAD R4, R0, R21, R5 ;  /* 0x0000001500047224 */ /* 0x000fc600078e0205 */
[----:B------:R-:W-:Y:S02]  /*0ef0*/  PRMT R0, R7, 0x7610, R0 ;  /* 0x0000761007007816 */ /* 0x000fe40000000000 */
[----:B------:R-:W-:Y:S02]  /*0f00*/  SEL R102, R4, R3, !P1 ;  /* 0x0000000304667207 */ /* 0x000fe40004800000 */
[----:B------:R-:W-:-:S07]  /*0f10*/  SEL R109, R3, R4, !P1 ;  /* 0x00000004036d7207 */ /* 0x000fce0004800000 */
.L_x_8:
[----:B------:R-:W-:-:S08]  /*0f20*/  NOP ;  /* 0x0000000000007918 */ /* 0x000fd00000000000 */
[----:B------:R-:W0:Y:S02]  /*0f30*/  USETMAXREG.TRY_ALLOC.CTAPOOL UP0, 0xe8 ;  /* 0x000000e8000079c8 */ /* 0x000e240008000600 */
[----:B0-----:R-:W-:-:S13]  /*0f40*/  PLOP3.LUT P0, PT, PT, PT, UP0, 0x80, 0x0 ;  /* 0x000000000000781c */ /* 0x001fda0003f0f008 */
[----:B------:R-:W-:Y:S05]  /*0f50*/  @!P0 BRA `(.L_x_8) ;  /* 0xfffffffc00f08947 */ /* 0x000fea000383ffff */
[----:B------:R-:W-:Y:S01]  /*0f60*/  ULDC.64 UR4, c[0x0][0x598] ;  /* 0x0001660000047ab9 */ /* 0x000fe20000000a00 */
[----:B------:R-:W-:Y:S01]  /*0f70*/  ULDC.64 UR38, c[0x0][0x208] ;  /* 0x0000820000267ab9 */ /* 0x000fe20000000a00 */
[----:B------:R-:W-:-:S04]  /*0f80*/  ISETP.NE.U32.AND P0, PT, RZ, UR4, PT ;  /* 0x00000004ff007c0c */ /* 0x000fc8000bf05070 */
[----:B------:R-:W-:-:S13]  /*0f90*/  ISETP.NE.AND.EX P0, PT, RZ, UR5, PT, P0 ;  /* 0x00000005ff007c0c */ /* 0x000fda000bf05300 */
[----:B------:R-:W-:Y:S05]  /*0fa0*/  @!P0 BRA `(.L_x_11) ;  /* 0x00000000001c8947 */ /* 0x000fea0003800000 */
[----:B------:R-:W0:Y:S02]  /*0fb0*/  LDC.64 R4, c[0x0][0x598] ;  /* 0x00016600ff047b82 */ /* 0x000e240000000a00 */
[----:B0-----:R-:W2:Y:S02]  /*0fc0*/  LDG.E.64 R4, desc[UR38][R4.64] ;  /* 0x0000002604047981 */ /* 0x001ea4000c1e1b00 */
[----:B--2---:R-:W-:-:S04]  /*0fd0*/  ISETP.NE.U32.AND P0, PT, R4, RZ, PT ;  /* 0x000000ff0400720c */ /* 0x004fc80003f05070 */
[----:B------:R-:W-:-:S13]  /*0fe0*/  ISETP.NE.AND.EX P0, PT, R5, RZ, PT, P0 ;  /* 0x000000ff0500720c */ /* 0x000fda0003f05300 */
[----:B------:R-:W-:Y:S05]  /*0ff0*/  @!P0 BRA `(.L_x_11) ;  /* 0x0000000000088947 */ /* 0x000fea0003800000 */
[----:B------:R0:W5:Y:S01]  /*1000*/  LD.E R90, desc[UR38][R4.64] ;  /* 0x00000026045a7980 */ /* 0x000162000c101900 */
[----:B------:R-:W-:Y:S05]  /*1010*/  BRA `(.L_x_12) ;  /* 0x0000000000247947 */ /* 0x000fea0003800000 */
.L_x_11:
[----:B------:R-:W-:Y:S02]  /*1020*/  ULDC.64 UR4, c[0x0][0x588] ;  /* 0x0001620000047ab9 */ /* 0x000fe40000000a00 */
[----:B------:R-:W-:-:S04]  /*1030*/  ISETP.NE.U32.AND P0, PT, RZ, UR4, PT ;  /* 0x00000004ff007c0c */ /* 0x000fc8000bf05070 */
[----:B------:R-:W-:-:S13]  /*1040*/  ISETP.NE.AND.EX P0, PT, RZ, UR5, PT, P0 ;  /* 0x00000005ff007c0c */ /* 0x000fda000bf05300 */
[----:B------:R-:W-:Y:S05]  /*1050*/  @!P0 BRA `(.L_x_13) ;  /* 0x00000000000c8947 */ /* 0x000fea0003800000 */
[----:B------:R-:W0:Y:S02]  /*1060*/  LDC.64 R90, c[0x0][0x588] ;  /* 0x00016200ff5a7b82 */ /* 0x000e240000000a00 */
[----:B0-----:R1:W5:Y:S01]  /*1070*/  LDG.E R90, desc[UR38][R90.64] ;  /* 0x000000265a5a7981 */ /* 0x001362000c1e1900 */
[----:B------:R-:W-:Y:S05]  /*1080*/  BRA `(.L_x_12) ;  /* 0x0000000000087947 */ /* 0x000fea0003800000 */
.L_x_13:
[----:B------:R-:W-:Y:S02]  /*1090*/  ULDC UR4, c[0x0][0x580] ;  /* 0x0001600000047ab9 */ /* 0x000fe40000000800 */
[----:B------:R-:W-:-:S07]  /*10a0*/  IMAD.U32 R90, RZ, RZ, UR4 ;  /* 0x00000004ff5a7e24 */ /* 0x000fce000f8e00ff */
.L_x_12:
[----:B------:R-:W-:Y:S02]  /*10b0*/  ULDC.64 UR4, c[0x0][0x5a0] ;  /* 0x0001680000047ab9 */ /* 0x000fe40000000a00 */
[----:B------:R-:W-:-:S04]  /*10c0*/  ISETP.NE.U32.AND P0, PT, RZ, UR4, PT ;  /* 0x00000004ff007c0c */ /* 0x000fc8000bf05070 */
[----:B------:R-:W-:-:S13]  /*10d0*/  ISETP.NE.AND.EX P0, PT, RZ, UR5, PT, P0 ;  /* 0x00000005ff007c0c */ /* 0x000fda000bf05300 */
[----:B------:R-:W-:Y:S05]  /*10e0*/  @!P0 BRA `(.L_x_14) ;  /* 0x00000000001c8947 */ /* 0x000fea0003800000 */
[----:B0-----:R-:W0:Y:S02]  /*10f0*/  LDC.64 R4, c[0x0][0x5a0] ;  /* 0x00016800ff047b82 */ /* 0x001e240000000a00 */
[----:B0-----:R-:W2:Y:S02]  /*1100*/  LDG.E.64 R4, desc[UR38][R4.64] ;  /* 0x0000002604047981 */ /* 0x001ea4000c1e1b00 */
[----:B--2---:R-:W-:-:S04]  /*1110*/  ISETP.NE.U32.AND P0, PT, R4, RZ, PT ;  /* 0x000000ff0400720c */ /* 0x004fc80003f05070 */
[----:B------:R-:W-:-:S13]  /*1120*/  ISETP.NE.AND.EX P0, PT, R5, RZ, PT, P0 ;  /* 0x000000ff0500720c */ /* 0x000fda0003f05300 */
[----:B------:R-:W-:Y:S05]  /*1130*/  @!P0 BRA `(.L_x_14) ;  /* 0x0000000000088947 */ /* 0x000fea0003800000 */
[----:B-1----:R0:W5:Y:S01]  /*1140*/  LD.E R91, desc[UR38][R4.64] ;  /* 0x00000026045b7980 */ /* 0x002162000c101900 */
[----:B------:R-:W-:Y:S05]  /*1150*/  BRA `(.L_x_15) ;  /* 0x0000000000247947 */ /* 0x000fea0003800000 */
.L_x_14:
[----:B------:R-:W-:Y:S02]  /*1160*/  ULDC.64 UR4, c[0x0][0x590] ;  /* 0x0001640000047ab9 */ /* 0x000fe40000000a00 */
[----:B------:R-:W-:-:S04]  /*1170*/  ISETP.NE.U32.AND P0, PT, RZ, UR4, PT ;  /* 0x00000004ff007c0c */ /* 0x000fc8000bf05070 */
[----:B------:R-:W-:-:S13]  /*1180*/  ISETP.NE.AND.EX P0, PT, RZ, UR5, PT, P0 ;  /* 0x00000005ff007c0c */ /* 0x000fda000bf05300 */
[----:B------:R-:W-:Y:S05]  /*1190*/  @!P0 BRA `(.L_x_16) ;  /* 0x00000000000c8947 */ /* 0x000fea0003800000 */
[----:B0-----:R-:W1:Y:S02]  /*11a0*/  LDC.64 R4, c[0x0][0x590] ;  /* 0x00016400ff047b82 */ /* 0x001e640000000a00 */
[----:B-1----:R1:W5:Y:S01]  /*11b0*/  LDG.E R91, desc[UR38][R4.64] ;  /* 0x00000026045b7981 */ /* 0x002362000c1e1900 */
[----:B------:R-:W-:Y:S05]  /*11c0*/  BRA `(.L_x_15) ;  /* 0x0000000000087947 */ /* 0x000fea0003800000 */
.L_x_16:
[----:B------:R-:W-:Y:S02]  /*11d0*/  ULDC UR4, c[0x0][0x584] ;  /* 0x0001610000047ab9 */ /* 0x000fe40000000800 */
[----:B-1----:R-:W-:-:S07]  /*11e0*/  IMAD.U32 R91, RZ, RZ, UR4 ;  /* 0x00000004ff5b7e24 */ /* 0x002fce000f8e00ff */
.L_x_15:
[----:B------:R-:W-:-:S13]  /*11f0*/  LOP3.LUT P0, RZ, R0, 0xff, RZ, 0xc0, !PT ;  /* 0x000000ff00ff7812 */ /* 0x000fda000780c0ff */
[----:B------:R-:W-:Y:S05]  /*1200*/  @!P0 EXIT ;  /* 0x000000000000894d */ /* 0x000fea0003800000 */
[----:B------:R-:W2:Y:S01]  /*1210*/  LDC R96, c[0x0][0x658] ;  /* 0x00019600ff607b82 */ /* 0x000ea20000000800 */
[----:B------:R-:W-:Y:S01]  /*1220*/  ULDC.64 UR6, c[0x0][0x288] ;  /* 0x0000a20000067ab9 */ /* 0x000fe20000000a00 */
[----:B------:R-:W-:Y:S01]  /*1230*/  LOP3.LUT R6, R6, 0x1, RZ, 0xc0, !PT ;  /* 0x0000000106067812 */ /* 0x000fe200078ec0ff */
[----:B------:R-:W-:Y:S01]  /*1240*/  UIADD3 UR4, UR7, 0x1f, URZ ;  /* 0x0000001f07047890 */ /* 0x000fe2000fffe03f */
[----:B------:R-:W-:Y:S01]  /*1250*/  SHF.R.U32.HI R0, RZ, 0x2, R98 ;  /* 0x00000002ff007819 */ /* 0x000fe20000011662 */
[----:B01----:R-:W-:Y:S01]  /*1260*/  IMAD.MOV.U32 R5, RZ, RZ, -0x1 ;  /* 0xffffffffff057424 */ /* 0x003fe200078e00ff */
[----:B------:R-:W-:Y:S01]  /*1270*/  SHF.R.U32.HI R11, RZ, 0x1, R11 ;  /* 0x00000001ff0b7819 */ /* 0x000fe2000001160b */
[----:B------:R-:W-:Y:S01]  /*1280*/  USHF.R.S32.HI UR5, URZ, 0x1f, UR4 ;  /* 0x0000001f3f057899 */ /* 0x000fe20008011404 */
[----:B------:R-:W0:Y:S01]  /*1290*/  LDC.64 R92, c[0x0][0x5c8] ;  /* 0x00017200ff5c7b82 */ /* 0x000e220000000a00 */
[----:B------:R-:W-:Y:S01]  /*12a0*/  IMAD.SHL.U32 R3, R6, 0x40, RZ ;  /* 0x0000004006037824 */ /* 0x000fe200078e00ff */
[----:B------:R-:W-:Y:S01]  /*12b0*/  LOP3.LUT R0, R0, 0x7, RZ, 0xc0, !PT ;  /* 0x0000000700007812 */ /* 0x000fe200078ec0ff */
[----:B------:R-:W-:Y:S01]  /*12c0*/  ULEA.HI UR5, UR5, UR4, URZ, 0x5 ;  /* 0x0000000405057291 */ /* 0x000fe2000f8f283f */
[----:B------:R-:W-:Y:S01]  /*12d0*/  LOP3.LUT R11, R11, 0x30, RZ, 0xc0, !PT ;  /* 0x000000300b0b7812 */ /* 0x000fe200078ec0ff */
[----:B------:R-:W-:Y:S01]  /*12e0*/  IMAD.MOV.U32 R7, RZ, RZ, 0x1 ;  /* 0x00000001ff077424 */ /* 0x000fe200078e00ff */
[--C-:B------:R-:W-:Y:S01]  /*12f0*/  LOP3.LUT R88, R3, 0x40, R0.reuse, 0xe2, !PT ;  /* 0x0000004003587812 */ /* 0x100fe200078ee200 */
[----:B------:R-:W-:Y:S01]  /*1300*/  USHF.R.S32.HI UR43, URZ, 0x5, UR5 ;  /* 0x000000053f2b7899 */ /* 0x000fe20008011405 */
[-C--:B------:R-:W-:Y:S01]  /*1310*/  IADD3 R3, RZ, -R11.reuse, -R0 ;  /* 0x8000000bff037210 */ /* 0x080fe20007ffe800 */
[----:B------:R-:W-:Y:S01]  /*1320*/  IMAD.U32 R4, RZ, RZ, UR6 ;  /* 0x00000006ff047e24 */ /* 0x000fe2000f8e00ff */
[C---:B------:R-:W-:Y:S01]  /*1330*/  LOP3.LUT R97, R98.reuse, 0x3, RZ, 0xc0, !PT ;  /* 0x0000000362617812 */ /* 0x040fe200078ec0ff */
[----:B------:R-:W-:Y:S01]  /*1340*/  UISETP.LT.AND UP0, UPT, UR43, 0x1, UPT ;  /* 0x000000012b00788c */ /* 0x000fe2000bf01270 */
[----:B------:R-:W-:Y:S01]  /*1350*/  LOP3.LUT R99, R98, 0x80, RZ, 0xc0, !PT ;  /* 0x0000008062637812 */ /* 0x000fe200078ec0ff */
[----:B------:R-:W-:Y:S01]  /*1360*/  IMAD R3, R6, -0x40, R3 ;  /* 0xffffffc006037824 */ /* 0x000fe200078e0203 */
[----:B------:R-:W-:Y:S01]  /*1370*/  ULDC UR4, c[0x0][0x284] ;  /* 0x0000a10000047ab9 */ /* 0x000fe20000000800 */
[----:B------:R-:W-:Y:S01]  /*1380*/  USEL UR44, UR43, 0x1, UP0 ;  /* 0x000000012b2c7887 */ /* 0x000fe20008000000 */
[-C--:B--2---:R-:W-:Y:S01]  /*1390*/  SHF.L.U32 R5, R5, R96.reuse, RZ ;  /* 0x0000006005057219 */ /* 0x084fe200000006ff */
[----:B------:R-:W-:Y:S01]  /*13a0*/  IMAD R97, R97, -0x2, R4 ;  /* 0xfffffffe61617824 */ /* 0x000fe200078e0204 */
[----:B------:R-:W-:Y:S01]  /*13b0*/  LOP3.LUT R88, R88, R11, RZ, 0xfc, !PT ;  /* 0x0000000b58587212 */ /* 0x000fe200078efcff */
[----:B------:R-:W-:Y:S01]  /*13c0*/  IMAD.SHL.U32 R98, R98, 0x2, RZ ;  /* 0x0000000262627824 */ /* 0x000fe200078e00ff */
[----:B------:R-:W-:Y:S01]  /*13d0*/  SHF.L.U32 R96, R7, R96, RZ ;  /* 0x0000006007607219 */ /* 0x000fe200000006ff */
[----:B------:R-:W-:Y:S01]  /*13e0*/  VIADD R101, R3, UR4 ;  /* 0x0000000403657c36 */ /* 0x000fe20008000000 */
[----:B------:R-:W-:Y:S01]  /*13f0*/  LOP3.LUT R114, R18, 0x1, RZ, 0xfc, !PT ;  /* 0x0000000112727812 */ /* 0x000fe200078efcff */
[----:B------:R-:W-:Y:S01]  /*1400*/  IMAD.MOV.U32 R89, RZ, RZ, RZ ;  /* 0x000000ffff597224 */ /* 0x000fe200078e00ff */
[C-C-:B0-----:R-:W-:Y:S01]  /*1410*/  SHF.L.U64.HI R94, R92.reuse, 0x7, R93.reuse ;  /* 0x000000075c5e7819 */ /* 0x141fe2000001025d */
[----:B------:R-:W-:Y:S01]  /*1420*/  UIADD3 UR44, UR43, -UR44, URZ ;  /* 0x8000002c2b2c7290 */ /* 0x000fe2000fffe03f */
[C---:B------:R-:W-:Y:S01]  /*1430*/  SHF.L.U64.HI R95, R92.reuse, 0x3, R93 ;  /* 0x000000035c5f7819 */ /* 0x040fe2000001025d */
[C---:B------:R-:W-:Y:S01]  /*1440*/  IMAD.SHL.U32 R93, R92.reuse, 0x80, RZ ;  /* 0x000000805c5d7824 */ /* 0x040fe200078e00ff */
[----:B------:R-:W-:Y:S01]  /*1450*/  SHF.R.U32.HI R99, RZ, 0x7, R99 ;  /* 0x00000007ff637819 */ /* 0x000fe20000011663 */
[----:B------:R-:W-:Y:S01]  /*1460*/  IMAD.SHL.U32 R92, R92, 0x8, RZ ;  /* 0x000000085c5c7824 */ /* 0x000fe200078e00ff */
[----:B------:R-:W-:Y:S01]  /*1470*/  LOP3.LUT R100, RZ, R5, RZ, 0x33, !PT ;  /* 0x00000005ff647212 */ /* 0x000fe200078e33ff */
[----:B------:R-:W-:Y:S01]  /*1480*/  UMOV UR40, URZ ;  /* 0x0000003f00287c82 */ /* 0x000fe20008000000 */
[----:B------:R-:W-:-:S05]  /*1490*/  UMOV UR41, URZ ;  /* 0x0000003f00297c82 */ /* 0x000fca0008000000 */
.L_x_160:
[----:B0-----:R-:W0:Y:S01]  /*14a0*/  SHFL.IDX PT, R0, R99, RZ, 0x1f ;  /* 0x00001fff63007589 */ /* 0x001e2200000e0000 */
[----:B-1----:R-:W1:Y:S01]  /*14b0*/  S2UR UR7, SR_CgaCtaId ;  /* 0x00000000000779c3 */ /* 0x002e620000008800 */
[----:B------:R-:W-:Y:S01]  /*14c0*/  UMOV UR6, 0x400 ;  /* 0x0000040000067882 */ /* 0x000fe20000000000 */
[----:B0-----:R-:W-:Y:S01]  /*14d0*/  R2UR UR4, R0 ;  /* 0x00000000000472ca */ /* 0x001fe200000e0000 */
[----:B-1----:R-:W-:-:S12]  /*14e0*/  ULEA UR6, UR7, UR6, 0x18 ;  /* 0x0000000607067291 */ /* 0x002fd8000f8ec03f */
[----:B------:R-:W-:-:S04]  /*14f0*/  ULEA.HI UR5, UR4, UR4, URZ, 0x1 ;  /* 0x0000000404057291 */ /* 0x000fc8000f8f083f */
[----:B------:R-:W-:-:S04]  /*1500*/  ULOP3.LUT UR5, UR5, 0xffffe, URZ, 0xc0, !UPT ;  /* 0x000ffffe05057892 */ /* 0x000fc8000f8ec03f */
[----:B------:R-:W-:-:S03]  /*1510*/  UIADD3 UR5, UR4, -UR5, URZ ;  /* 0x8000000504057290 */ /* 0x000fc6000fffe03f */
[----:B------:R-:W-:Y:S01]  /*1520*/  ULDC UR4, c[0x0][0x28c] ;  /* 0x0000a30000047ab9 */ /* 0x000fe20000000800 */
[----:B------:R-:W-:Y:S01]  /*1530*/  ULEA UR5, UR5, UR6, 0xc ;  /* 0x0000000605057291 */ /* 0x000fe2000f8e603f */
[----:B------:R-:W-:-:S03]  /*1540*/  ISETP.LT.AND P0, PT, RZ, UR4, PT ;  /* 0x00000004ff007c0c */ /* 0x000fc6000bf01270 */
[----:B------:R-:W-:-:S04]  /*1550*/  UIADD3 UR5, UR5, 0x100, URZ ;  /* 0x0000010005057890 */ /* 0x000fc8000fffe03f */
[----:B------:R-:W-:-:S04]  /*1560*/  USHF.R.U32.HI UR5, URZ, 0x4, UR5 ;  /* 0x000000043f057899 */ /* 0x000fc80008011605 */
[----:B------:R-:W-:-:S04]  /*1570*/  ULOP3.LUT UR5, UR5, 0x3fff, URZ, 0xc0, !UPT ;  /* 0x00003fff05057892 */ /* 0x000fc8000f8ec03f */
[----:B------:R-:W-:Y:S01]  /*1580*/  ULOP3.LUT UR45, UR5, 0x10000, URZ, 0xfc, !UPT ;  /* 0x00010000052d7892 */ /* 0x000fe2000f8efc3f */
[----:B--2345:R-:W-:Y:S11]  /*1590*/  @P0 BRA `(.L_x_17) ;  /* 0x0000000000400947 */ /* 0x03cff60003800000 */
[----:B------:R-:W-:Y:S01]  /*15a0*/  MOV R0, 0x0 ;  /* 0x0000000000007802 */ /* 0x000fe20000000f00 */
[----:B------:R-:W-:Y:S01]  /*15b0*/  ULDC.64 UR4, c[0x4][0x68] ;  /* 0x01001a0000047ab9 */ /* 0x000fe20000000a00 */
[----:B------:R-:W-:Y:S01]  /*15c0*/  ULDC.64 UR6, c[0x4][0x8] ;  /* 0x0100020000067ab9 */ /* 0x000fe20000000a00 */
[----:B------:R-:W-:Y:S01]  /*15d0*/  IMAD.U32 R4, RZ, RZ, UR4 ;  /* 0x00000004ff047e24 */ /* 0x000fe2000f8e00ff */
[----:B------:R0:W1:Y:S01]  /*15e0*/  LDC.64 R14, c[0x4][R0] ;  /* 0x01000000000e7b82 */ /* 0x0000620000000a00 */
[----:B------:R-:W-:Y:S01]  /*15f0*/  IMAD.U32 R5, RZ, RZ, UR5 ;  /* 0x00000005ff057e24 */ /* 0x000fe2000f8e00ff */
[----:B------:R-:W-:Y:S01]  /*1600*/  ULDC.64 UR4, c[0x4][0x70] ;  /* 0x01001c0000047ab9 */ /* 0x000fe20000000a00 */
[----:B------:R-:W-:Y:S02]  /*1610*/  IMAD.U32 R10, RZ, RZ, UR6 ;  /* 0x00000006ff0a7e24 */ /* 0x000fe4000f8e00ff */
[----:B------:R-:W-:Y:S02]  /*1620*/  IMAD.U32 R6, RZ, RZ, UR4 ;  /* 0x00000004ff067e24 */ /* 0x000fe4000f8e00ff */
[----:B------:R-:W-:-:S02]  /*1630*/  IMAD.U32 R7, RZ, RZ, UR5 ;  /* 0x00000005ff077e24 */ /* 0x000fc4000f8e00ff */
[----:B------:R-:W-:Y:S02]  /*1640*/  IMAD.U32 R11, RZ, RZ, UR7 ;  /* 0x00000007ff0b7e24 */ /* 0x000fe4000f8e00ff */
[----:B------:R-:W-:Y:S02]  /*1650*/  IMAD.MOV.U32 R8, RZ, RZ, 0x1e1 ;  /* 0x000001e1ff087424 */ /* 0x000fe400078e00ff */
[----:B------:R-:W-:Y:S02]  /*1660*/  IMAD.MOV.U32 R12, RZ, RZ, 0x1 ;  /* 0x00000001ff0c7424 */ /* 0x000fe400078e00ff */
[----:B0-----:R-:W-:-:S07]  /*1670*/  IMAD.MOV.U32 R13, RZ, RZ, RZ ;  /* 0x000000ffff0d7224 */ /* 0x001fce00078e00ff */
[----:B------:R-:W-:-:S07]  /*1680*/  LEPC R20, `(.L_x_17) ;  /* 0x000000001014794e */ /* 0x000fce0000000000 */
[----:B-1---5:R-:W-:Y:S05]  /*1690*/  CALL.ABS.NOINC R14 ;  /* 0x000000000e007343 */ /* 0x022fea0003c00000 */
.L_x_17:
[----:B------:R-:W-:-:S13]  /*16a0*/  ISETP.NE.AND P0, PT, R114, 0x3, PT ;  /* 0x000000037200780c */ /* 0x000fda0003f05270 */
[----:B------:R-:W-:Y:S05]  /*16b0*/  @!P0 BRA `(.L_x_18) ;  /* 0x0000000000048947 */ /* 0x000fea0003800000 */
[----:B------:R-:W-:Y:S01]  /*16c0*/  BPT.TRAP 0x1 ;  /* 0x000000040000795c */ /* 0x000fe20000300000 */
.L_x_18:
[----:B------:R-:W0:Y:S01]  /*16d0*/  S2UR UR5, SR_CgaCtaId ;  /* 0x00000000000579c3 */ /* 0x000e220000008800 */
[----:B------:R-:W-:Y:S01]  /*16e0*/  UMOV UR4, 0x400 ;  /* 0x0000040000047882 */ /* 0x000fe20000000000 */
[----:B------:R-:W-:Y:S02]  /*16f0*/  IMAD.U32 R0, RZ, RZ, UR40 ;  /* 0x00000028ff007e24 */ /* 0x000fe4000f8e00ff */
[----:B------:R-:W-:-:S03]  /*1700*/  IMAD.U32 R3, RZ, RZ, UR41 ;  /* 0x00000029ff037e24 */ /* 0x000fc6000f8e00ff */
[----:B------:R-:W-:Y:S01]  /*1710*/  SHF.L.U32 R0, R0, 0x1f, RZ ;  /* 0x0000001f00007819 */ /* 0x000fe200000006ff */
[----:B0-----:R-:W-:-:S06]  /*1720*/  ULEA UR4, UR5, UR4, 0x18 ;  /* 0x0000000405047291 */ /* 0x001fcc000f8ec03f */
[----:B------:R-:W-:-:S04]  /*1730*/  IMAD.U32 R6, RZ, RZ, UR4 ;  /* 0x00000004ff067e24 */ /* 0x000fc8000f8e00ff */
[----:B------:R-:W-:-:S04]  /*1740*/  IMAD R3, R3, 0x8, R6 ;  /* 0x0000000803037824 */ /* 0x000fc800078e0206 */
[----:B------:R0:W1:Y:S01]  /*1750*/  SYNCS.PHASECHK.TRANS64.TRYWAIT P1, [R3+URZ], R0 ;  /* 0x00000000030075a7 */ /* 0x000062000802017f */
[----:B------:R-:W-:Y:S05]  /*1760*/  @!P0 BRA `(.L_x_19) ;  /* 0x0000000000048947 */ /* 0x000fea0003800000 */
[----:B------:R-:W-:Y:S01]  /*1770*/  BPT.TRAP 0x1 ;  /* 0x000000040000795c */ /* 0x000fe20000300000 */
.L_x_19:
[----:B------:R-:W-:-:S05]  /*1780*/  IMAD.U32 R4, RZ, RZ, UR44 ;  /* 0x0000002cff047e24 */ /* 0x000fca000f8e00ff */
[----:B------:R-:W-:Y:S01]  /*1790*/  ISETP.GE.AND P2, PT, R4, 0x1, PT ;  /* 0x000000010400780c */ /* 0x000fe20003f46270 */
[----:B-1----:R-:W-:-:S12]  /*17a0*/  @P1 BRA `(.L_x_20) ;  /* 0x0000000000081947 */ /* 0x002fd80003800000 */
[----:B------:R-:W1:Y:S02]  /*17b0*/  SYNCS.PHASECHK.TRANS64.TRYWAIT P1, [R3+URZ], R0 ;  /* 0x00000000030075a7 */ /* 0x000e64000802017f */
[----:B-1----:R-:W-:Y:S05]  /*17c0*/  @!P1 BRA `(.L_x_21) ;  /* 0x0000007000989947 */ /* 0x002fea0003800000 */
.L_x_20:
[----:B------:R-:W-:Y:S05]  /*17d0*/  WARPSYNC.ALL ;  /* 0x0000000000007948 */ /* 0x000fea0003800000 */
[----:B------:R-:W-:Y:S01]  /*17e0*/  R2UR UR4, R6 ;  /* 0x00000000060472ca */ /* 0x000fe200000e0000 */
[----:B------:R-:W-:Y:S01]  /*17f0*/  ULEA UR6, UR41, UR45, 0xa ;  /* 0x0000002d29067291 */ /* 0x000fe2000f8e503f */
[----:B------:R-:W-:Y:S01]  /*1800*/  WARPGROUP.ARRIVE ;  /* 0x00000000000079c5 */ /* 0x000fe20000000000 */
[----:B------:R-:W-:Y:S01]  /*1810*/  UMOV UR9, 0x80000020 ;  /* 0x8000002000097882 */ /* 0x000fe20000000000 */
[----:B------:R-:W-:Y:S01]  /*1820*/  UMOV UR11, 0x80000020 ;  /* 0x80000020000b7882 */ /* 0x000fe20000000000 */
[----:B------:R-:W-:-:S03]  /*1830*/  UIADD3 UR7, UR6, 0x200, URZ ;  /* 0x0000020006077890 */ /* 0x000fc6000fffe03f */
[----:B------:R-:W-:-:S05]  /*1840*/  UMOV UR8, UR6 ;  /* 0x0000000600087c82 */ /* 0x000fca0008000000 */
[----:B------:R-:W-:-:S04]  /*1850*/  UIADD3 UR4, UR4, 0x10100, URZ ;  /* 0x0001010004047890 */ /* 0x000fc8000fffe03f */
[----:B------:R-:W-:-:S04]  /*1860*/  USHF.R.U32.HI UR4, URZ, 0x4, UR4 ;  /* 0x000000043f047899 */ /* 0x000fc80008011604 */
[----:B------:R-:W-:-:S04]  /*1870*/  ULOP3.LUT UR4, UR4, 0x3fff, URZ, 0xc0, !UPT ;  /* 0x00003fff04047892 */ /* 0x000fc8000f8ec03f */
[----:B------:R-:W-:-:S04]  /*1880*/  ULOP3.LUT UR4, UR4, 0x10000, URZ, 0xfc, !UPT ;  /* 0x0001000004047892 */ /* 0x000fc8000f8efc3f */
[----:B------:R-:W-:-:S07]  /*1890*/  ULEA UR5, UR41, UR4, 0x8 ;  /* 0x0000000429057291 */ /* 0x000fce000f8e403f */
[----:B------:R-:W-:Y:S02]  /*18a0*/  UMOV UR10, UR5 ;  /* 0x00000005000a7c82 */ /* 0x000fe40008000000 */
[----:B------:R-:W-:Y:S01]  /*18b0*/  HGMMA.64x64x16.F32 R56, gdesc[UR8], RZ, !UPT, gsb0 ;  /* 0x00e00000083879f0 */ /* 0x000fe2000c0008ff */
[----:B------:R-:W-:Y:S01]  /*18c0*/  UMOV UR8, UR7 ;  /* 0x0000000700087c82 */ /* 0x000fe20008000000 */
[----:B------:R-:W-:Y:S01]  /*18d0*/  UMOV UR9, 0x80000020 ;  /* 0x8000002000097882 */ /* 0x000fe20000000000 */
[----:B------:R-:W-:Y:S02]  /*18e0*/  WARPGROUP.DEPBAR.LE gsb0, 0x0 ;  /* 0x00008000000079c5 */ /* 0x000fe40000010000 */
[----:B------:R-:W-:-:S06]  /*18f0*/  WARPGROUP.ARRIVE ;  /* 0x00000000000079c5 */ /* 0x000fcc0000000000 */
[----:B------:R-:W-:Y:S01]  /*1900*/  HGMMA.64x64x16.F32 R24, gdesc[UR8], RZ, !UPT, gsb0 ;  /* 0x00e00000081879f0 */ /* 0x000fe2000c0008ff */
[----:B------:R-:W-:Y:S02]  /*1910*/  UIADD3 UR8, UR6, 0x2, URZ ;  /* 0x0000000206087890 */ /* 0x000fe4000fffe03f */
[----:B------:R-:W-:Y:S01]  /*1920*/  UIADD3 UR10, UR5, 0x2, URZ ;  /* 0x00000002050a7890 */ /* 0x000fe2000fffe03f */
[----:B------:R-:W-:Y:S01]  /*1930*/  UMOV UR9, 0x80000020 ;  /* 0x8000002000097882 */ /* 0x000fe20000000000 */
[----:B------:R-:W-:Y:S01]  /*1940*/  UMOV UR11, 0x80000020 ;  /* 0x80000020000b7882 */ /* 0x000fe20000000000 */
[----:B------:R-:W-:Y:S01]  /*1950*/  UIADD3 UR6, UR6, 0x202, URZ ;  /* 0x0000020206067890 */ /* 0x000fe2000fffe03f */
[----:B------:R-:W-:Y:S02]  /*1960*/  WARPGROUP.DEPBAR.LE gsb0, 0x0 ;  /* 0x00008000000079c5 */ /* 0x000fe40000010000 */
[----:B------:R-:W-:-:S06]  /*1970*/  WARPGROUP.ARRIVE ;  /* 0x00000000000079c5 */ /* 0x000fcc0000000000 */
[----:B------:R-:W-:Y:S01]  /*1980*/  HGMMA.64x64x16.F32 R56, gdesc[UR8], R56, gsb0 ;  /* 0x00e00000083879f0 */ /* 0x000fe20008000838 */
[----:B------:R-:W-:Y:S01]  /*1990*/  UMOV UR8, UR6 ;  /* 0x0000000600087c82 */ /* 0x000fe20008000000 */
[----:B------:R-:W-:Y:S01]  /*19a0*/  UMOV UR9, 0x80000020 ;  /* 0x8000002000097882 */ /* 0x000fe20000000000 */
[----:B------:R-:W-:Y:S02]  /*19b0*/  WARPGROUP.DEPBAR.LE gsb0, 0x0 ;  /* 0x00008000000079c5 */ /* 0x000fe40000010000 */
[----:B------:R-:W-:-:S06]  /*19c0*/  WARPGROUP.ARRIVE ;  /* 0x00000000000079c5 */ /* 0x000fcc0000000000 */
[----:B------:R-:W-:Y:S03]  /*19d0*/  HGMMA.64x64x16.F32 R24, gdesc[UR8], R24, gsb0 ;  /* 0x00e00000081879f0 */ /* 0x000fe60008000818 */
[----:B------:R-:W-:Y:S02]  /*19e0*/  WARPGROUP.DEPBAR.LE gsb0, 0x0 ;  /* 0x00008000000079c5 */ /* 0x000fe40000010000 */
[----:B------:R-:W-:Y:S05]  /*19f0*/  @!P2 BRA `(.L_x_22) ;  /* 0x000000040020a947 */ /* 0x000fea0003800000 */
[----:B------:R-:W-:Y:S01]  /*1a00*/  UIADD3 UR5, UR41, 0x1, URZ ;  /* 0x0000000129057890 */ /* 0x000fe2000fffe03f */
[----:B01----:R-:W-:Y:S02]  /*1a10*/  IMAD.U32 R0, RZ, RZ, UR44 ;  /* 0x0000002cff007e24 */ /* 0x003fe4000f8e00ff */
[----:B------:R-:W-:Y:S01]  /*1a20*/  IMAD.U32 R3, RZ, RZ, UR41 ;  /* 0x00000029ff037e24 */ /* 0x000fe2000f8e00ff */
[----:B------:R-:W-:-:S04]  /*1a30*/  UISETP.NE.AND UP0, UPT, UR5, 0x4, UPT ;  /* 0x000000040500788c */ /* 0x000fc8000bf05270 */
[----:B------:R-:W-:Y:S02]  /*1a40*/  USEL UR6, URZ, 0x1, UP0 ;  /* 0x000000013f067887 */ /* 0x000fe40008000000 */
[----:B------:R-:W-:Y:S02]  /*1a50*/  USEL UR5, UR5, URZ, UP0 ;  /* 0x0000003f05057287 */ /* 0x000fe40008000000 */
[----:B------:R-:W-:-:S06]  /*1a60*/  ULOP3.LUT UR6, UR40, UR6, URZ, 0x3c, !UPT ;  /* 0x0000000628067292 */ /* 0x000fcc000f8e3c3f */
[----:B------:R-:W-:-:S07]  /*1a70*/  IMAD.U32 R7, RZ, RZ, UR6 ;  /* 0x00000006ff077e24 */ /* 0x000fce000f8e00ff */
.L_x_29:
[----:B------:R-:W-:Y:S05]  /*1a80*/  @!P0 BRA `(.L_x_23) ;  /* 0x0000000000048947 */ /* 0x000fea0003800000 */
[----:B------:R-:W-:Y:S01]  /*1a90*/  BPT.TRAP 0x1 ;  /* 0x000000040000795c */ /* 0x000fe20000300000 */
.L_x_23:
[----:B------:R-:W0:Y:S01]  /*1aa0*/  S2UR UR7, SR_CgaCtaId ;  /* 0x00000000000779c3 */ /* 0x000e220000008800 */
[----:B------:R-:W-:Y:S01]  /*1ab0*/  UMOV UR6, 0x400 ;  /* 0x0000040000067882 */ /* 0x000fe20000000000 */
[----:B------:R-:W-:Y:S01]  /*1ac0*/  IMAD.U32 R5, RZ, RZ, UR5 ;  /* 0x00000005ff057e24 */ /* 0x000fe2000f8e00ff */
[----:B------:R-:W-:Y:S01]  /*1ad0*/  SHF.L.U32 R4, R7, 0x1f, RZ ;  /* 0x0000001f07047819 */ /* 0x000fe200000006ff */
[----:B0-----:R-:W-:-:S06]  /*1ae0*/  ULEA UR6, UR7, UR6, 0x18 ;  /* 0x0000000607067291 */ /* 0x001fcc000f8ec03f */
[----:B------:R-:W-:-:S04]  /*1af0*/  IMAD.U32 R6, RZ, RZ, UR6 ;  /* 0x00000006ff067e24 */ /* 0x000fc8000f8e00ff */
[----:B------:R-:W-:-:S04]  /*1b00*/  IMAD R5, R5, 0x8, R6 ;  /* 0x0000000805057824 */ /* 0x000fc800078e0206 */
[----:B------:R0:W1:Y:S01]  /*1b10*/  SYNCS.PHASECHK.TRANS64.TRYWAIT P1, [R5+URZ], R4 ;  /* 0x00000004050075a7 */ /* 0x000062000802017f */
[----:B------:R-:W-:Y:S05]  /*1b20*/  @!P0 BRA `(.L_x_24) ;  /* 0x0000000000048947 */ /* 0x000fea0003800000 */
[----:B------:R-:W-:Y:S01]  /*1b30*/  BPT.TRAP 0x1 ;  /* 0x000000040000795c */ /* 0x000fe20000300000 */
.L_x_24:
[----:B-1----:R-:W-:Y:S05]  /*1b40*/  @P1 BRA `(.L_x_25) ;  /* 0x0000000000081947 */ /* 0x002fea0003800000 */
[----:B------:R-:W1:Y:S02]  /*1b50*/  SYNCS.PHASECHK.TRANS64.TRYWAIT P1, [R5+URZ], R4 ;  /* 0x00000004050075a7 */ /* 0x000e64000802017f */
[----:B-1----:R-:W-:Y:S05]  /*1b60*/  @!P1 BRA `(.L_x_26) ;  /* 0x0000006c00c49947 */ /* 0x002fea0003800000 */
.L_x_25:
[----:B------:R-:W-:Y:S01]  /*1b70*/  ULEA UR6, UR5, UR4, 0x8 ;  /* 0x0000000405067291 */ /* 0x000fe2000f8e403f */
[----:B------:R-:W-:Y:S01]  /*1b80*/  WARPGROUP.ARRIVE ;  /* 0x00000000000079c5 */ /* 0x000fe20000000000 */
[----:B------:R-:W-:Y:S01]  /*1b90*/  ULEA UR7, UR5, UR45, 0xa ;  /* 0x0000002d05077291 */ /* 0x000fe2000f8e503f */
[----:B------:R-:W-:Y:S01]  /*1ba0*/  UMOV UR11, 0x80000020 ;  /* 0x80000020000b7882 */ /* 0x000fe20000000000 */
[----:B------:R-:W-:Y:S02]  /*1bb0*/  UMOV UR9, 0x80000020 ;  /* 0x8000002000097882 */ /* 0x000fe40000000000 */
[----:B------:R-:W-:Y:S01]  /*1bc0*/  UIADD3 UR12, UR7, 0x200, URZ ;  /* 0x00000200070c7890 */ /* 0x000fe2000fffe03f */
[----:B------:R-:W-:Y:S02]  /*1bd0*/  UMOV UR10, UR6 ;  /* 0x00000006000a7c82 */ /* 0x000fe40008000000 */
[----:B------:R-:W-:Y:S02]  /*1be0*/  UMOV UR8, UR7 ;  /* 0x0000000700087c82 */ /* 0x000fe40008000000 */
[----:B------:R-:W-:Y:S01]  /*1bf0*/  HGMMA.64x64x16.F32 R56, gdesc[UR8], R56, gsb0 ;  /* 0x00e00000083879f0 */ /* 0x000fe20008000838 */
[----:B------:R-:W-:Y:S01]  /*1c00*/  UMOV UR9, 0x80000020 ;  /* 0x8000002000097882 */ /* 0x000fe20000000000 */
[----:B------:R-:W-:Y:S01]  /*1c10*/  UMOV UR8, UR12 ;  /* 0x0000000c00087c82 */ /* 0x000fe20008000000 */
[----:B------:R-:W-:-:S02]  /*1c20*/  WARPGROUP.DEPBAR.LE gsb0, 0x0 ;  /* 0x00008000000079c5 */ /* 0x000fc40000010000 */
[----:B------:R-:W-:-:S06]  /*1c30*/  WARPGROUP.ARRIVE ;  /* 0x00000000000079c5 */ /* 0x000fcc0000000000 */
[----:B------:R-:W-:Y:S01]  /*1c40*/  HGMMA.64x64x16.F32 R24, gdesc[UR8], R24, gsb0 ;  /* 0x00e00000081879f0 */ /* 0x000fe20008000818 */
        /* <DEDUP_REMOVED lines=15> */
[----:B------:R-:W-:Y:S01]  /*1d40*/  BPT.TRAP 0x1 ;  /* 0x000000040000795c */ /* 0x000fe20000300000 */
.L_x_27:
[----:B------:R-:W-:-:S13]  /*1d50*/  ISETP.NE.AND P1, PT, R19, RZ, PT ;  /* 0x000000ff1300720c */ /* 0x000fda0003f25270 */
[----:B01----:R-:W-:-:S04]  /*1d60*/  @P1 IMAD R4, R3, 0x8, R6 ;  /* 0x0000000803041824 */ /* 0x003fc800078e0206 */
[----:B------:R-:W-:-:S05]  /*1d70*/  @P1 VIADD R5, R4, 0x20 ;  /* 0x0000002004051836 */ /* 0x000fca0000000000 */
[----:B------:R-:W-:-:S04]  /*1d80*/  @P1 PRMT R5, R22, 0x654, R5 ;  /* 0x0000065416051816 */ /* 0x000fc80000000005 */
[----:B------:R0:W-:Y:S01]  /*1d90*/  @P1 SYNCS.ARRIVE.TRANS64.RED.A1T0 RZ, [R5+URZ], RZ ;  /* 0x000000ff05ff19a7 */ /* 0x0001e2000810043f */
[----:B------:R-:W-:-:S13]  /*1da0*/  ISETP.GT.U32.AND P1, PT, R18, 0x1, PT ;  /* 0x000000011200780c */ /* 0x000fda0003f24070 */
[----:B0-----:R-:W-:Y:S05]  /*1db0*/  @P1 BRA `(.L_x_28) ;  /* 0x0000000000041947 */ /* 0x001fea0003800000 */
[----:B------:R-:W-:Y:S01]  /*1dc0*/  BPT.TRAP 0x1 ;  /* 0x000000040000795c */ /* 0x000fe20000300000 */
.L_x_28:
[----:B------:R-:W-:Y:S01]  /*1dd0*/  UIADD3 UR5, UR5, 0x1, URZ ;  /* 0x0000000105057890 */ /* 0x000fe2000fffe03f */
[C---:B------:R-:W-:Y:S01]  /*1de0*/  ISETP.GT.AND P2, PT, R0.reuse, 0x1, PT ;  /* 0x000000010000780c */ /* 0x040fe20003f44270 */
[----:B------:R-:W-:Y:S02]  /*1df0*/  VIADD R3, R3, 0x1 ;  /* 0x0000000103037836 */ /* 0x000fe40000000000 */
[----:B------:R-:W-:Y:S01]  /*1e00*/  UISETP.NE.AND UP0, UPT, UR5, 0x4, UPT ;  /* 0x000000040500788c */ /* 0x000fe2000bf05270 */
[----:B------:R-:W-:Y:S02]  /*1e10*/  VIADD R0, R0, 0xffffffff ;  /* 0xffffffff00007836 */ /* 0x000fe40000000000 */
[C---:B------:R-:W-:Y:S01]  /*1e20*/  ISETP.NE.AND P1, PT, R3.reuse, 0x4, PT ;  /* 0x000000040300780c */ /* 0x040fe20003f25270 */
[----:B------:R-:W-:Y:S02]  /*1e30*/  USEL UR6, URZ, 0x1, UP0 ;  /* 0x000000013f067887 */ /* 0x000fe40008000000 */
[----:B------:R-:W-:Y:S01]  /*1e40*/  USEL UR5, UR5, URZ, UP0 ;  /* 0x0000003f05057287 */ /* 0x000fe20008000000 */
[----:B------:R-:W-:-:S03]  /*1e50*/  SEL R3, R3, RZ, P1 ;  /* 0x000000ff03037207 */ /* 0x000fc60000800000 */
[----:B------:R-:W-:Y:S01]  /*1e60*/  LOP3.LUT R7, R7, UR6, RZ, 0x3c, !PT ;  /* 0x0000000607077c12 */ /* 0x000fe2000f8e3cff */
[----:B------:R-:W-:Y:S07]  /*1e70*/  @P2 BRA `(.L_x_29) ;  /* 0xfffffffc00002947 */ /* 0x000fee000383ffff */
.L_x_22:
[----:B01----:R-:W0:Y:S02]  /*1e80*/  LDC R0, c[0x0][0x28c] ;  /* 0x0000a300ff007b82 */ /* 0x003e240000000800 */
[----:B0-----:R-:W-:-:S13]  /*1e90*/  ISETP.GE.AND P1, PT, R0, 0x1, PT ;  /* 0x000000010000780c */ /* 0x001fda0003f26270 */
[----:B------:R-:W-:Y:S05]  /*1ea0*/  @!P1 BRA `(.L_x_30) ;  /* 0x0000000000389947 */ /* 0x000fea0003800000 */
[----:B------:R-:W-:Y:S05]  /*1eb0*/  @!P0 BRA `(.L_x_31) ;  /* 0x0000000000048947 */ /* 0x000fea0003800000 */
[----:B------:R-:W-:Y:S01]  /*1ec0*/  BPT.TRAP 0x1 ;  /* 0x000000040000795c */ /* 0x000fe20000300000 */
.L_x_31:
[----:B------:R-:W-:-:S13]  /*1ed0*/  ISETP.NE.AND P0, PT, R19, RZ, PT ;  /* 0x000000ff1300720c */ /* 0x000fda0003f05270 */
[----:B------:R-:W-:-:S05]  /*1ee0*/  VOTEU.ANY UP0, P0 ;  /* 0x00000000003f7886 */ /* 0x000fca0000000100 */
[----:B------:R-:W-:-:S06]  /*1ef0*/  @UP0 UIADD3 UR4, UR44, UR41, URZ ;  /* 0x000000292c040290 */ /* 0x000fcc000fffe03f */
[----:B------:R-:W-:-:S04]  /*1f00*/  IMAD.U32 R0, RZ, RZ, UR4 ;  /* 0x00000004ff007e24 */ /* 0x000fc8000f8e00ff */
[----:B------:R-:W-:-:S05]  /*1f10*/  @P0 IMAD.SHL.U32 R0, R0, 0x8, RZ ;  /* 0x0000000800000824 */ /* 0x000fca00078e00ff */
[----:B------:R-:W-:-:S04]  /*1f20*/  @P0 LOP3.LUT R0, R0, 0x18, RZ, 0xc0, !PT ;  /* 0x0000001800000812 */ /* 0x000fc800078ec0ff */
[----:B------:R-:W-:-:S04]  /*1f30*/  @P0 IADD3 R3, R6, 0x20, R0 ;  /* 0x0000002006030810 */ /* 0x000fc80007ffe000 */
[----:B------:R-:W-:-:S04]  /*1f40*/  @P0 PRMT R3, R22, 0x654, R3 ;  /* 0x0000065416030816 */ /* 0x000fc80000000003 */
[----:B------:R0:W-:Y:S01]  /*1f50*/  @P0 SYNCS.ARRIVE.TRANS64.RED.A1T0 RZ, [R3+URZ], RZ ;  /* 0x000000ff03ff09a7 */ /* 0x0001e2000810043f */
[----:B------:R-:W-:-:S13]  /*1f60*/  ISETP.GT.U32.AND P0, PT, R18, 0x1, PT ;  /* 0x000000011200780c */ /* 0x000fda0003f04070 */
[----:B0-----:R-:W-:Y:S05]  /*1f70*/  @P0 BRA `(.L_x_30) ;  /* 0x0000000000040947 */ /* 0x001fea0003800000 */
[----:B------:R-:W-:Y:S01]  /*1f80*/  BPT.TRAP 0x1 ;  /* 0x000000040000795c */ /* 0x000fe20000300000 */
.L_x_30:
[----:B------:R-:W-:Y:S01]  /*1f90*/  UIADD3 UR41, UR43, UR41, URZ ;  /* 0x000000292b297290 */ /* 0x000fe2000fffe03f */
[----:B------:R-:W-:Y:S01]  /*1fa0*/  IMAD.SHL.U32 R102, R102, 0x40, RZ ;  /* 0x0000004066667824 */ /* 0x000fe200078e00ff */
[----:B------:R-:W-:Y:S01]  /*1fb0*/  ULDC UR10, c[0x0][0x288] ;  /* 0x0000a200000a7ab9 */ /* 0x000fe20000000800 */
[----:B------:R-:W-:Y:S01]  /*1fc0*/  SHF.R.S32.HI R11, RZ, 0x1f, R23 ;  /* 0x0000001fff0b7819 */ /* 0x000fe20000011417 */
[----:B------:R-:W-:Y:S01]  /*1fd0*/  USHF.R.U32.HI UR4, URZ, 0x2, UR41 ;  /* 0x000000023f047899 */ /* 0x000fe20008011629 */
[----:B------:R-:W-:Y:S01]  /*1fe0*/  IMAD.SHL.U32 R6, R109, 0x100, RZ ;  /* 0x000001006d067824 */ /* 0x000fe200078e00ff */
[C---:B------:R-:W-:Y:S01]  /*1ff0*/  LOP3.LUT R8, R102.reuse, 0x6, R98, 0xf8, !PT ;  /* 0x0000000666087812 */ /* 0x040fe200078ef862 */
[----:B------:R-:W-:Y:S01]  /*2000*/  ULDC.64 UR6, c[0x0][0x5d0] ;  /* 0x0001740000067ab9 */ /* 0x000fe20000000a00 */
[----:B------:R-:W-:Y:S01]  /*2010*/  ULOP3.LUT UR4, UR4, 0x1, URZ, 0xc0, !UPT ;  /* 0x0000000104047892 */ /* 0x000fe2000f8ec03f */
[----:B------:R-:W-:Y:S01]  /*2020*/  ISETP.GE.AND P0, PT, R102, UR10, PT ;  /* 0x0000000a66007c0c */ /* 0x000fe2000bf06270 */
[----:B------:R-:W-:Y:S01]  /*2030*/  ULDC UR11, c[0x0][0x284] ;  /* 0x0000a100000b7ab9 */ /* 0x000fe20000000800 */
[----:B------:R-:W-:Y:S01]  /*2040*/  SHF.R.S32.HI R9, RZ, 0x1f, R8 ;  /* 0x0000001fff097819 */ /* 0x000fe20000011408 */
[----:B------:R-:W-:Y:S01]  /*2050*/  IMAD R0, R11, UR6, RZ ;  /* 0x000000060b007c24 */ /* 0x000fe2000f8e02ff */
[----:B------:R-:W-:Y:S01]  /*2060*/  UISETP.GT.U32.AND UP1, UPT, UR41, 0x3, UPT ;  /* 0x000000032900788c */ /* 0x000fe2000bf24070 */
[----:B------:R-:W-:Y:S01]  /*2070*/  ISETP.GE.OR P0, PT, R6, UR11, P0 ;  /* 0x0000000b06007c0c */ /* 0x000fe20008706670 */
[----:B------:R-:W-:Y:S01]  /*2080*/  UISETP.NE.U32.AND UP0, UPT, UR4, 0x1, UPT ;  /* 0x000000010400788c */ /* 0x000fe2000bf05070 */
[C---:B------:R-:W-:Y:S01]  /*2090*/  IMAD R3, R23.reuse, UR7, R0 ;  /* 0x0000000717037c24 */ /* 0x040fe2000f8e0200 */
[----:B------:R-:W-:Y:S01]  /*20a0*/  UISETP.LT.U32.AND UP1, UPT, UR43, 0x4, UP1 ;  /* 0x000000042b00788c */ /* 0x000fe20008f21070 */
[----:B------:R-:W-:Y:S01]  /*20b0*/  IMAD.WIDE.U32 R4, R23, UR6, R8 ;  /* 0x0000000617047c25 */ /* 0x000fe2000f8e0008 */
[----:B------:R-:W-:Y:S01]  /*20c0*/  UISETP.GT.U32.AND UP0, UPT, UR43, 0x3, !UP0 ;  /* 0x000000032b00788c */ /* 0x000fe2000c704070 */
[----:B------:R-:W-:-:S02]  /*20d0*/  ULDC.64 UR8, c[0x0][0x5c8] ;  /* 0x0001720000087ab9 */ /* 0x000fc40000000a00 */
[----:B------:R-:W-:Y:S01]  /*20e0*/  IMAD.WIDE R108, R109, 0x100, R88 ;  /* 0x000001006d6c7825 */ /* 0x000fe200078e0258 */
[----:B------:R-:W-:Y:S02]  /*20f0*/  USEL UR5, URZ, 0x1, !UP1 ;  /* 0x000000013f057887 */ /* 0x000fe4000c800000 */
[----:B------:R-:W-:Y:S01]  /*2100*/  USEL UR4, URZ, 0x1, !UP0 ;  /* 0x000000013f047887 */ /* 0x000fe2000c000000 */
[----:B------:R-:W-:Y:S01]  /*2110*/  IMAD.IADD R5, R5, 0x1, R3 ;  /* 0x0000000105057824 */ /* 0x000fe200078e0203 */
[----:B------:R-:W-:Y:S01]  /*2120*/  ULOP3.LUT UR41, UR41, 0x3, URZ, 0xc0, !UPT ;  /* 0x0000000329297892 */ /* 0x000fe2000f8ec03f */
[----:B------:R-:W-:Y:S01]  /*2130*/  IMAD R3, R109, UR8, RZ ;  /* 0x000000086d037c24 */ /* 0x000fe2000f8e02ff */
[----:B------:R-:W-:Y:S01]  /*2140*/  ULOP3.LUT UR40, UR4, UR40, UR5, 0x96, !UPT ;  /* 0x0000002804287292 */ /* 0x000fe2000f8e9605 */
[----:B------:R-:W-:-:S04]  /*2150*/  IMAD.WIDE.U32 R112, R108, UR8, R4 ;  /* 0x000000086c707c25 */ /* 0x000fc8000f8e0004 */
[----:B------:R-:W-:Y:S02]  /*2160*/  IMAD R7, R108, UR9, R3 ;  /* 0x000000096c077c24 */ /* 0x000fe4000f8e0203 */
[----:B------:R-:W-:Y:S01]  /*2170*/  IMAD.MOV.U32 R0, RZ, RZ, -0x1 ;  /* 0xffffffffff007424 */ /* 0x000fe200078e00ff */
[----:B------:R-:W-:Y:S06]  /*2180*/  @P0 BRA `(.L_x_32) ;  /* 0x0000004c00100947 */ /* 0x000fec0003800000 */
[----:B-----5:R-:W-:Y:S01]  /*2190*/  FSETP.NEU.AND P1, PT, R91, RZ, PT ;  /* 0x000000ff5b00720b */ /* 0x020fe20003f2d000 */
[----:B------:R-:W-:Y:S01]  /*21a0*/  IMAD.IADD R4, R97, 0x1, -R102 ;  /* 0x0000000161047824 */ /* 0x000fe200078e0a66 */
[----:B------:R-:W-:Y:S01]  /*21b0*/  BSSY B0, `(.L_x_32) ;  /* 0x00004c1000007945 */ /* 0x000fe20003800000 */
[----:B------:R-:W-:Y:S02]  /*21c0*/  IMAD.IADD R3, R101, 0x1, -R6 ;  /* 0x0000000165037824 */ /* 0x000fe400078e0a06 */
[----:B------:R-:W-:Y:S01]  /*21d0*/  IMAD.IADD R105, R113, 0x1, R7 ;  /* 0x0000000171697824 */ /* 0x000fe200078e0207 */
[----:B------:R-:W-:-:S04]  /*21e0*/  ISETP.GT.AND P6, PT, R4, RZ, PT ;  /* 0x000000ff0400720c */ /* 0x000fc80003fc4270 */
[----:B------:R-:W-:-:S03]  /*21f0*/  ISETP.GT.AND P0, PT, R3, RZ, P6 ;  /* 0x000000ff0300720c */ /* 0x000fc60003704270 */
[----:B------:R-:W-:Y:S10]  /*2200*/  @!P1 BRA `(.L_x_33) ;  /* 0x0000003400809947 */ /* 0x000ff40003800000 */
[----:B------:R-:W0:Y:S01]  /*2210*/  LDC.64 R14, c[0x0][0x5b8] ;  /* 0x00016e00ff0e7b82 */ /* 0x000e220000000a00 */
[----:B------:R-:W-:-:S07]  /*2220*/  ULDC.64 UR4, c[0x0][0x5c0] ;  /* 0x0001700000047ab9 */ /* 0x000fce0000000a00 */
[----:B------:R-:W1:Y:S08]  /*2230*/  LDC.64 R106, c[0x0][0x5b0] ;  /* 0x00016c00ff6a7b82 */ /* 0x000e700000000a00 */
[----:B------:R-:W2:Y:S01]  /*2240*/  LDC.64 R12, c[0x0][0x5a8] ;  /* 0x00016a00ff0c7b82 */ /* 0x000ea20000000a00 */
[-C--:B0-----:R-:W-:Y:S02]  /*2250*/  IMAD R6, R11, R14.reuse, RZ ;  /* 0x0000000e0b067224 */ /* 0x081fe400078e02ff */
[----:B------:R-:W-:-:S04]  /*2260*/  IMAD.WIDE.U32 R20, R23, R14, R8 ;  /* 0x0000000e17147225 */ /* 0x000fc800078e0008 */
[----:B------:R-:W-:Y:S02]  /*2270*/  IMAD R115, R23, R15, R6 ;  /* 0x0000000f17737224 */ /* 0x000fe400078e0206 */
[-C--:B-1----:R-:W-:Y:S02]  /*2280*/  IMAD R5, R109, R106.reuse, RZ ;  /* 0x0000006a6d057224 */ /* 0x082fe400078e02ff */
[----:B------:R-:W-:Y:S02]  /*2290*/  IMAD.IADD R103, R21, 0x1, R115 ;  /* 0x0000000115677824 */ /* 0x000fe400078e0273 */
[----:B------:R-:W-:Y:S02]  /*22a0*/  IMAD.MOV.U32 R102, RZ, RZ, R20 ;  /* 0x000000ffff667224 */ /* 0x000fe400078e0014 */
[C---:B------:R-:W-:Y:S02]  /*22b0*/  IMAD R119, R108.reuse, R107, R5 ;  /* 0x0000006b6c777224 */ /* 0x040fe400078e0205 */
[----:B------:R-:W-:-:S04]  /*22c0*/  IMAD.WIDE.U32 R6, R108, R106, R102 ;  /* 0x0000006a6c067225 */ /* 0x000fc800078e0066 */
[----:B------:R-:W-:Y:S01]  /*22d0*/  IMAD.IADD R5, R7, 0x1, R119 ;  /* 0x0000000107057824 */ /* 0x000fe200078e0277 */
[----:B--2---:R-:W-:-:S04]  /*22e0*/  LEA R10, P1, R6, R12, 0x1 ;  /* 0x0000000c060a7211 */ /* 0x004fc800078208ff */
[----:B------:R-:W-:-:S05]  /*22f0*/  LEA.HI.X R11, R6, R13, R5, 0x1, P1 ;  /* 0x0000000d060b7211 */ /* 0x000fca00008f0c05 */
[----:B------:R-:W2:Y:S01]  /*2300*/  @P0 LDG.E.LTC128B.U16 R5, desc[UR38][R10.64] ;  /* 0x000000260a050981 */ /* 0x000ea2000c1e1520 */
[----:B------:R-:W-:Y:S01]  /*2310*/  ISETP.GT.AND P4, PT, R4, 0x1, PT ;  /* 0x000000010400780c */ /* 0x000fe20003f84270 */
[----:B------:R-:W-:Y:S01]  /*2320*/  IMAD.WIDE.U32 R6, R108, R106, R8 ;  /* 0x0000006a6c067225 */ /* 0x000fe200078e0008 */
[----:B------:R-:W-:Y:S01]  /*2330*/  BSSY B1, `(.L_x_34) ;  /* 0x0000013000017945 */ /* 0x000fe20003800000 */
[----:B------:R-:W-:Y:S02]  /*2340*/  SHF.L.U64.HI R113, R106, 0x3, R107 ;  /* 0x000000036a717819 */ /* 0x000fe4000001026b */
[----:B------:R-:W-:Y:S01]  /*2350*/  IMAD.IADD R7, R119, 0x1, R7 ;  /* 0x0000000177077824 */ /* 0x000fe200078e0207 */
[----:B------:R-:W-:Y:S01]  /*2360*/  P2R R118, PR, RZ, 0x10 ;  /* 0x00000010ff767803 */ /* 0x000fe20000000000 */
[----:B------:R-:W-:-:S04]  /*2370*/  IMAD.WIDE.U32 R110, R23, R14, R6 ;  /* 0x0000000e176e7225 */ /* 0x000fc800078e0006 */
[----:B------:R-:W-:Y:S01]  /*2380*/  IMAD.IADD R7, R115, 0x1, R111 ;  /* 0x0000000173077824 */ /* 0x000fe200078e026f */
[----:B------:R-:W-:-:S04]  /*2390*/  LEA R6, P2, R110, R12, 0x1 ;  /* 0x0000000c6e067211 */ /* 0x000fc800078408ff */
[----:B------:R-:W-:Y:S01]  /*23a0*/  LEA.HI.X R7, R110, R13, R7, 0x1, P2 ;  /* 0x0000000d6e077211 */ /* 0x000fe200010f0c07 */
[----:B--2---:R-:W-:-:S05]  /*23b0*/  HADD2.F32 R104, -RZ, R5.H0_H0 ;  /* 0x20000005ff687230 */ /* 0x004fca0000004100 */
[----:B------:R-:W-:Y:S01]  /*23c0*/  FMUL R15, R104, R91 ;  /* 0x0000005b680f7220 */ /* 0x000fe20000400000 */
[----:B------:R-:W-:-:S03]  /*23d0*/  LEA R104, P1, R112, UR4, 0x1 ;  /* 0x0000000470687c11 */ /* 0x000fc6000f8208ff */
[----:B------:R-:W-:Y:S01]  /*23e0*/  FFMA R15, R56, R90, R15 ;  /* 0x0000005a380f7223 */ /* 0x000fe2000000000f */
[----:B------:R-:W-:Y:S01]  /*23f0*/  LEA.HI.X R105, R112, UR5, R105, 0x1, P1 ;  /* 0x0000000570697c11 */ /* 0x000fe200088f0c69 */
[----:B------:R-:W-:Y:S01]  /*2400*/  IMAD.SHL.U32 R112, R106, 0x8, RZ ;  /* 0x000000086a707824 */ /* 0x000fe200078e00ff */
[----:B------:R-:W-:Y:S02]  /*2410*/  ISETP.GT.AND P1, PT, R3, RZ, P4 ;  /* 0x000000ff0300720c */ /* 0x000fe40002724270 */
[----:B------:R-:W-:-:S05]  /*2420*/  F2FP.F16.F32.PACK_AB R15, RZ, R15 ;  /* 0x0000000fff0f723e */ /* 0x000fca00000000ff */
[----:B------:R0:W-:Y:S06]  /*2430*/  @P0 STG.E.U16 desc[UR38][R104.64], R15 ;  /* 0x0000000f68000986 */ /* 0x0001ec000c101526 */
[----:B------:R-:W-:Y:S05]  /*2440*/  @!P1 BRA `(.L_x_35) ;  /* 0x0000000000049947 */ /* 0x000fea0003800000 */
[----:B------:R1:W5:Y:S02]  /*2450*/  LDG.E.LTC128B.U16 R5, desc[UR38][R6.64+0x2] ;  /* 0x0000022606057981 */ /* 0x000364000c1e1520 */
.L_x_35:
[----:B------:R-:W-:Y:S05]  /*2460*/  BSYNC B1 ;  /* 0x0000000000017941 */ /* 0x000fea0003800000 */
.L_x_34:
[----:B-----5:R-:W-:Y:S01]  /*2470*/  HADD2.F32 R10, -RZ, R5.H0_H0 ;  /* 0x20000005ff0a7230 */ /* 0x020fe20000004100 */
[----:B------:R-:W-:Y:S01]  /*2480*/  ISETP.GT.AND P0, PT, R3, 0x8, P6 ;  /* 0x000000080300780c */ /* 0x000fe20003704270 */
[----:B------:R-:W-:Y:S01]  /*2490*/  IMAD.WIDE.U32 R116, R108, R106, R112 ;  /* 0x0000006a6c747225 */ /* 0x000fe200078e0070 */
[----:B0-----:R-:W-:-:S03]  /*24a0*/  PRMT R15, R5, 0x7610, R15 ;  /* 0x00007610050f7816 */ /* 0x001fc6000000000f */
[----:B------:R-:W-:Y:S01]  /*24b0*/  FMUL R10, R10, R91 ;  /* 0x0000005b0a0a7220 */ /* 0x000fe20000400000 */
[----:B------:R-:W-:Y:S01]  /*24c0*/  IMAD.IADD R119, R119, 0x1, R117 ;  /* 0x0000000177777824 */ /* 0x000fe200078e0275 */
[----:B------:R-:W-:Y:S02]  /*24d0*/  IADD3 R11, P2, R20, R116, RZ ;  /* 0x00000074140b7210 */ /* 0x000fe40007f5e0ff */
[----:B------:R-:W-:-:S03]  /*24e0*/  FFMA R57, R57, R90, R10 ;  /* 0x0000005a39397223 */ /* 0x000fc6000000000a */
[----:B------:R-:W-:Y:S01]  /*24f0*/  IMAD.X R56, R119, 0x1, R103, P2 ;  /* 0x0000000177387824 */ /* 0x000fe200010e0667 */
[C---:B------:R-:W-:Y:S02]  /*2500*/  LEA R10, P2, R11.reuse, R12, 0x1 ;  /* 0x0000000c0b0a7211 */ /* 0x040fe400078408ff */
[----:B------:R-:W-:Y:S02]  /*2510*/  F2FP.F16.F32.PACK_AB R57, RZ, R57 ;  /* 0x00000039ff39723e */ /* 0x000fe400000000ff */
[----:B------:R-:W-:Y:S01]  /*2520*/  LEA.HI.X R11, R11, R13, R56, 0x1, P2 ;  /* 0x0000000d0b0b7211 */ /* 0x000fe200010f0c38 */
[----:B------:R-:W-:Y:S01]  /*2530*/  @P1 IMAD.MOV.U32 R56, RZ, RZ, R104 ;  /* 0x000000ffff381224 */ /* 0x000fe200078e0068 */
[----:B------:R-:W-:Y:S01]  /*2540*/  PRMT R111, R57, 0x7610, R111 ;  /* 0x00007610396f7816 */ /* 0x000fe2000000006f */
[----:B------:R-:W-:-:S05]  /*2550*/  @P1 IMAD.MOV.U32 R57, RZ, RZ, R105 ;  /* 0x000000ffff391224 */ /* 0x000fca00078e0069 */
[----:B------:R0:W-:Y:S04]  /*2560*/  @P1 STG.E.U16 desc[UR38][R56.64+0x2], R111 ;  /* 0x0000026f38001986 */ /* 0x0001e8000c101526 */
[----:B------:R-:W2:Y:S01]  /*2570*/  @P0 LDG.E.LTC128B.U16 R15, desc[UR38][R10.64] ;  /* 0x000000260a0f0981 */ /* 0x000ea2000c1e1520 */
[----:B------:R-:W-:Y:S01]  /*2580*/  IADD3 R116, P1, R8, R116, RZ ;  /* 0x0000007408747210 */ /* 0x000fe20007f3e0ff */
[----:B------:R-:W-:Y:S01]  /*2590*/  BSSY B1, `(.L_x_36) ;  /* 0x0000012000017945 */ /* 0x000fe20003800000 */
[----:B------:R-:W-:-:S03]  /*25a0*/  SHF.L.U64.HI R121, R92, 0x1, R95 ;  /* 0x000000015c797819 */ /* 0x000fc6000001025f */
[----:B------:R-:W-:Y:S01]  /*25b0*/  IMAD.X R117, R9, 0x1, R119, P1 ;  /* 0x0000000109757824 */ /* 0x000fe200008e0677 */
[----:B------:R-:W-:Y:S01]  /*25c0*/  ISETP.GT.AND P1, PT, R3, 0x8, P4 ;  /* 0x000000080300780c */ /* 0x000fe20002724270 */
[----:B------:R-:W-:Y:S02]  /*25d0*/  IMAD.SHL.U32 R119, R92, 0x2, RZ ;  /* 0x000000025c777824 */ /* 0x000fe400078e00ff */
[----:B------:R-:W-:-:S04]  /*25e0*/  IMAD.WIDE.U32 R116, R23, R14, R116 ;  /* 0x0000000e17747225 */ /* 0x000fc800078e0074 */
[----:B0-----:R-:W-:Y:S01]  /*25f0*/  IMAD.IADD R57, R115, 0x1, R117 ;  /* 0x0000000173397824 */ /* 0x001fe200078e0275 */
[----:B------:R-:W-:-:S04]  /*2600*/  LEA R56, P3, R116, R12, 0x1 ;  /* 0x0000000c74387211 */ /* 0x000fc800078608ff */
[----:B------:R-:W-:Y:S01]  /*2610*/  LEA.HI.X R57, R116, R13, R57, 0x1, P3 ;  /* 0x0000000d74397211 */ /* 0x000fe200018f0c39 */
[----:B--2---:R-:W-:-:S05]  /*2620*/  HADD2.F32 R110, -RZ, R15.H0_H0 ;  /* 0x2000000fff6e7230 */ /* 0x004fca0000004100 */
[----:B------:R-:W-:Y:S01]  /*2630*/  FMUL R5, R110, R91 ;  /* 0x0000005b6e057220 */ /* 0x000fe20000400000 */
[----:B------:R-:W-:-:S03]  /*2640*/  IADD3 R110, P2, R119, R104, RZ ;  /* 0x00000068776e7210 */ /* 0x000fc60007f5e0ff */
[----:B------:R-:W-:Y:S02]  /*2650*/  FFMA R5, R58, R90, R5 ;  /* 0x0000005a3a057223 */ /* 0x000fe40000000005 */
[----:B------:R-:W-:-:S03]  /*2660*/  IMAD.X R111, R121, 0x1, R105, P2 ;  /* 0x00000001796f7824 */ /* 0x000fc600010e0669 */
[----:B------:R-:W-:-:S05]  /*2670*/  F2FP.F16.F32.PACK_AB R5, RZ, R5 ;  /* 0x00000005ff05723e */ /* 0x000fca00000000ff */
[----:B------:R0:W-:Y:S01]  /*2680*/  @P0 STG.E.U16 desc[UR38][R110.64], R5 ;  /* 0x000000056e000986 */ /* 0x0001e2000c101526 */
[----:B------:R-:W-:Y:S05]  /*2690*/  @!P1 BRA `(.L_x_37) ;  /* 0x0000000000049947 */ /* 0x000fea0003800000 */
[----:B------:R2:W5:Y:S02]  /*26a0*/  LDG.E.LTC128B.U16 R15, desc[UR38][R56.64+0x2] ;  /* 0x00000226380f7981 */ /* 0x000564000c1e1520 */
.L_x_37:
[----:B------:R-:W-:Y:S05]  /*26b0*/  BSYNC B1 ;  /* 0x0000000000017941 */ /* 0x000fea0003800000 */
.L_x_36:
[----:B-----5:R-:W-:Y:S01]  /*26c0*/  HADD2.F32 R10, -RZ, R15.H0_H0 ;  /* 0x2000000fff0a7230 */ /* 0x020fe20000004100 */
[----:B------:R-:W-:Y:S01]  /*26d0*/  ISETP.GT.AND P4, PT, R4, 0x8, PT ;  /* 0x000000080400780c */ /* 0x000fe20003f84270 */
[----:B------:R-:W-:Y:S01]  /*26e0*/  IMAD.MOV.U32 R58, RZ, RZ, R110 ;  /* 0x000000ffff3a7224 */ /* 0x000fe200078e006e */
[----:B------:R-:W-:Y:S01]  /*26f0*/  BSSY B1, `(.L_x_38) ;  /* 0x000000b000017945 */ /* 0x000fe20003800000 */
[----:B------:R-:W-:Y:S01]  /*2700*/  PRMT R116, R15, 0x7610, R116 ;  /* 0x000076100f747816 */ /* 0x000fe20000000074 */
[----:B------:R-:W-:Y:S01]  /*2710*/  FMUL R10, R10, R91 ;  /* 0x0000005b0a0a7220 */ /* 0x000fe20000400000 */
[----:B------:R-:W-:Y:S02]  /*2720*/  ISETP.GT.AND P0, PT, R3, RZ, P4 ;  /* 0x000000ff0300720c */ /* 0x000fe40002704270 */
[----:B------:R-:W-:Y:S01]  /*2730*/  P2R R117, PR, RZ, 0x10 ;  /* 0x00000010ff757803 */ /* 0x000fe20000000000 */
[----:B------:R-:W-:Y:S01]  /*2740*/  FFMA R10, R59, R90, R10 ;  /* 0x0000005a3b0a7223 */ /* 0x000fe2000000000a */
[----:B------:R-:W-:-:S04]  /*2750*/  IMAD.MOV.U32 R59, RZ, RZ, R111 ;  /* 0x000000ffff3b7224 */ /* 0x000fc800078e006f */
[----:B------:R-:W-:-:S05]  /*2760*/  F2FP.F16.F32.PACK_AB R10, RZ, R10 ;  /* 0x0000000aff0a723e */ /* 0x000fca00000000ff */
[----:B------:R3:W-:Y:S01]  /*2770*/  @P1 STG.E.U16 desc[UR38][R58.64+0x2], R10 ;  /* 0x0000020a3a001986 */ /* 0x0007e2000c101526 */
[----:B------:R-:W-:Y:S05]  /*2780*/  @!P0 BRA `(.L_x_39) ;  /* 0x0000000000048947 */ /* 0x000fea0003800000 */
[----:B------:R4:W5:Y:S02]  /*2790*/  LDG.E.LTC128B.U16 R116, desc[UR38][R6.64+0x10] ;  /* 0x0000102606747981 */ /* 0x000964000c1e1520 */
.L_x_39:
[----:B------:R-:W-:Y:S05]  /*27a0*/  BSYNC B1 ;  /* 0x0000000000017941 */ /* 0x000fea0003800000 */
.L_x_38:
[----:B---3-5:R-:W-:Y:S01]  /*27b0*/  HADD2.F32 R10, -RZ, R116.H0_H0 ;  /* 0x20000074ff0a7230 */ /* 0x028fe20000004100 */
[C---:B0-----:R-:W-:Y:S01]  /*27c0*/  SHF.L.U64.HI R5, R93.reuse, 0x1, R94 ;  /* 0x000000015d057819 */ /* 0x041fe2000001025e */
[----:B------:R-:W-:Y:S01]  /*27d0*/  IMAD.SHL.U32 R15, R93, 0x2, RZ ;  /* 0x000000025d0f7824 */ /* 0x000fe200078e00ff */
[----:B------:R-:W-:Y:S01]  /*27e0*/  ISETP.GT.AND P3, PT, R4, 0x9, PT ;  /* 0x000000090400780c */ /* 0x000fe20003f64270 */
[----:B------:R-:W-:Y:S01]  /*27f0*/  BSSY B1, `(.L_x_40) ;  /* 0x000000b000017945 */ /* 0x000fe20003800000 */
[----:B------:R-:W-:Y:S02]  /*2800*/  FMUL R11, R10, R91 ;  /* 0x0000005b0a0b7220 */ /* 0x000fe40000400000 */
[----:B------:R-:W-:Y:S02]  /*2810*/  IADD3 R10, P1, P2, R15, R104, R119 ;  /* 0x000000680f0a7210 */ /* 0x000fe40007a3e077 */
[----:B------:R-:W-:Y:S01]  /*2820*/  FFMA R60, R60, R90, R11 ;  /* 0x0000005a3c3c7223 */ /* 0x000fe2000000000b */
[----:B------:R-:W-:-:S02]  /*2830*/  P2R R119, PR, RZ, 0x8 ;  /* 0x00000008ff777803 */ /* 0x000fc40000000000 */
[----:B------:R-:W-:Y:S02]  /*2840*/  IADD3.X R11, R5, R105, R121, P1, P2 ;  /* 0x00000069050b7210 */ /* 0x000fe40000fe4479 */
[----:B------:R-:W-:Y:S02]  /*2850*/  F2FP.F16.F32.PACK_AB R60, RZ, R60 ;  /* 0x0000003cff3c723e */ /* 0x000fe400000000ff */
[----:B------:R-:W-:-:S03]  /*2860*/  ISETP.GT.AND P1, PT, R3, RZ, P3 ;  /* 0x000000ff0300720c */ /* 0x000fc60001f24270 */
[----:B------:R0:W-:Y:S10]  /*2870*/  @P0 STG.E.U16 desc[UR38][R104.64+0x10], R60 ;  /* 0x0000103c68000986 */ /* 0x0001f4000c101526 */
[----:B------:R-:W-:Y:S05]  /*2880*/  @!P1 BRA `(.L_x_41) ;  /* 0x0000000000049947 */ /* 0x000fea0003800000 */
[----:B------:R3:W5:Y:S02]  /*2890*/  LDG.E.LTC128B.U16 R116, desc[UR38][R6.64+0x12] ;  /* 0x0000122606747981 */ /* 0x000764000c1e1520 */
.L_x_41:
[----:B------:R-:W-:Y:S05]  /*28a0*/  BSYNC B1 ;  /* 0x0000000000017941 */ /* 0x000fea0003800000 */
.L_x_40:
[----:B0----5:R-:W-:Y:S01]  /*28b0*/  HADD2.F32 R60, -RZ, R116.H0_H0 ;  /* 0x20000074ff3c7230 */ /* 0x021fe20000004100 */
[----:B------:R-:W-:Y:S01]  /*28c0*/  ISETP.GT.AND P0, PT, R3, 0x8, P4 ;  /* 0x000000080300780c */ /* 0x000fe20002704270 */
[----:B------:R-:W-:Y:S03]  /*28d0*/  BSSY B1, `(.L_x_42) ;  /* 0x000000a000017945 */ /* 0x000fe60003800000 */
[----:B------:R-:W-:-:S04]  /*28e0*/  FMUL R60, R60, R91 ;  /* 0x0000005b3c3c7220 */ /* 0x000fc80000400000 */
[----:B------:R-:W-:Y:S01]  /*28f0*/  FFMA R60, R61, R90, R60 ;  /* 0x0000005a3d3c7223 */ /* 0x000fe2000000003c */
[----:B------:R-:W-:-:S04]  /*2900*/  @P1 IMAD.MOV.U32 R61, RZ, RZ, R105 ;  /* 0x000000ffff3d1224 */ /* 0x000fc800078e0069 */
[----:B------:R-:W-:-:S04]  /*2910*/  F2FP.F16.F32.PACK_AB R60, RZ, R60 ;  /* 0x0000003cff3c723e */ /* 0x000fc800000000ff */
[----:B------:R-:W-:Y:S01]  /*2920*/  PRMT R120, R60, 0x7610, R120 ;  /* 0x000076103c787816 */ /* 0x000fe20000000078 */
[----:B------:R-:W-:-:S05]  /*2930*/  @P1 IMAD.MOV.U32 R60, RZ, RZ, R104 ;  /* 0x000000ffff3c1224 */ /* 0x000fca00078e0068 */
[----:B------:R0:W-:Y:S01]  /*2940*/  @P1 STG.E.U16 desc[UR38][R60.64+0x12], R120 ;  /* 0x000012783c001986 */ /* 0x0001e2000c101526 */
[----:B------:R-:W-:Y:S05]  /*2950*/  @!P0 BRA `(.L_x_43) ;  /* 0x0000000000048947 */ /* 0x000fea0003800000 */
[----:B------:R0:W5:Y:S02]  /*2960*/  LDG.E.LTC128B.U16 R116, desc[UR38][R56.64+0x10] ;  /* 0x0000102638747981 */ /* 0x000164000c1e1520 */
.L_x_43:
[----:B------:R-:W-:Y:S05]  /*2970*/  BSYNC B1 ;  /* 0x0000000000017941 */ /* 0x000fea0003800000 */
.L_x_42:
[----:B0----5:R-:W-:Y:S01]  /*2980*/  HADD2.F32 R60, -RZ, R116.H0_H0 ;  /* 0x20000074ff3c7230 */ /* 0x021fe20000004100 */
[----:B------:R-:W-:Y:S01]  /*2990*/  ISETP.GT.AND P1, PT, R3, 0x8, P3 ;  /* 0x000000080300780c */ /* 0x000fe20001f24270 */
[----:B------:R-:W-:Y:S03]  /*29a0*/  BSSY B1, `(.L_x_44) ;  /* 0x0000007000017945 */ /* 0x000fe60003800000 */
[----:B------:R-:W-:-:S04]  /*29b0*/  FMUL R61, R60, R91 ;  /* 0x0000005b3c3d7220 */ /* 0x000fc80000400000 */
[----:B------:R-:W-:-:S05]  /*29c0*/  FFMA R61, R62, R90, R61 ;  /* 0x0000005a3e3d7223 */ /* 0x000fca000000003d */
[----:B------:R-:W-:-:S05]  /*29d0*/  F2FP.F16.F32.PACK_AB R61, RZ, R61 ;  /* 0x0000003dff3d723e */ /* 0x000fca00000000ff */
[----:B------:R0:W-:Y:S01]  /*29e0*/  @P0 STG.E.U16 desc[UR38][R58.64+0x10], R61 ;  /* 0x0000103d3a000986 */ /* 0x0001e2000c101526 */
[----:B------:R-:W-:Y:S05]  /*29f0*/  @!P1 BRA `(.L_x_45) ;  /* 0x0000000000049947 */ /* 0x000fea0003800000 */
[----:B------:R0:W5:Y:S02]  /*2a00*/  LDG.E.LTC128B.U16 R116, desc[UR38][R56.64+0x12] ;  /* 0x0000122638747981 */ /* 0x000164000c1e1520 */
.L_x_45:
[----:B------:R-:W-:Y:S05]  /*2a10*/  BSYNC B1 ;  /* 0x0000000000017941 */ /* 0x000fea0003800000 */
.L_x_44:
[----:B-----5:R-:W-:Y:S01]  /*2a20*/  HADD2.F32 R60, -RZ, R116.H0_H0 ;  /* 0x20000074ff3c7230 */ /* 0x020fe20000004100 */
[----:B------:R-:W-:Y:S01]  /*2a30*/  IADD3 R123, P0, R108, 0x80, RZ ;  /* 0x000000806c7b7810 */ /* 0x000fe20007f1e0ff */
[----:B------:R-:W-:Y:S01]  /*2a40*/  BSSY B1, `(.L_x_46) ;  /* 0x000000b000017945 */ /* 0x000fe20003800000 */
[----:B------:R-:W-:Y:S02]  /*2a50*/  ISETP.GT.AND P2, PT, R4, 0x10, PT ;  /* 0x000000100400780c */ /* 0x000fe40003f44270 */
[----:B------:R-:W-:Y:S01]  /*2a60*/  FMUL R60, R60, R91 ;  /* 0x0000005b3c3c7220 */ /* 0x000fe20000400000 */
[----:B------:R-:W-:Y:S01]  /*2a70*/  IMAD.X R109, RZ, RZ, R109, P0 ;  /* 0x000000ffff6d7224 */ /* 0x000fe200000e066d */
[----:B------:R-:W-:Y:S02]  /*2a80*/  ISETP.GT.AND P0, PT, R3, RZ, P2 ;  /* 0x000000ff0300720c */ /* 0x000fe40001704270 */
[----:B------:R-:W-:Y:S01]  /*2a90*/  FFMA R60, R63, R90, R60 ;  /* 0x0000005a3f3c7223 */ /* 0x000fe2000000003c */
[----:B------:R-:W-:-:S04]  /*2aa0*/  P2R R120, PR, RZ, 0x4 ;  /* 0x00000004ff787803 */ /* 0x000fc80000000000 */
[----:B------:R-:W-:-:S05]  /*2ab0*/  F2FP.F16.F32.PACK_AB R60, RZ, R60 ;  /* 0x0000003cff3c723e */ /* 0x000fca00000000ff */
[----:B------:R0:W-:Y:S01]  /*2ac0*/  @P1 STG.E.U16 desc[UR38][R58.64+0x12], R60 ;  /* 0x0000123c3a001986 */ /* 0x0001e2000c101526 */
[----:B------:R-:W-:Y:S05]  /*2ad0*/  @!P0 BRA `(.L_x_47) ;  /* 0x0000000000048947 */ /* 0x000fea0003800000 */
[----:B------:R0:W5:Y:S02]  /*2ae0*/  LDG.E.LTC128B.U16 R116, desc[UR38][R6.64+0x20] ;  /* 0x0000202606747981 */ /* 0x000164000c1e1520 */
.L_x_47:
[----:B------:R-:W-:Y:S05]  /*2af0*/  BSYNC B1 ;  /* 0x0000000000017941 */ /* 0x000fea0003800000 */
.L_x_46:
[----:B0----5:R-:W-:Y:S01]  /*2b00*/  HADD2.F32 R60, -RZ, R116.H0_H0 ;  /* 0x20000074ff3c7230 */ /* 0x021fe20000004100 */
[----:B------:R-:W-:Y:S01]  /*2b10*/  ISETP.GT.AND P1, PT, R4, 0x11, PT ;  /* 0x000000110400780c */ /* 0x000fe20003f24270 */
[-C--:B------:R-:W-:Y:S01]  /*2b20*/  IMAD.WIDE.U32 R62, R123, R106.reuse, R8 ;  /* 0x0000006a7b3e7225 */ /* 0x080fe200078e0008 */
[----:B------:R-:W-:Y:S03]  /*2b30*/  BSSY B1, `(.L_x_48) ;  /* 0x0000021000017945 */ /* 0x000fe60003800000 */
[----:B------:R-:W-:Y:S01]  /*2b40*/  FMUL R21, R60, R91 ;  /* 0x0000005b3c157220 */ /* 0x000fe20000400000 */
[----:B------:R-:W-:-:S03]  /*2b50*/  IMAD R60, R109, R106, RZ ;  /* 0x0000006a6d3c7224 */ /* 0x000fc600078e02ff */
[----:B------:R-:W-:Y:S01]  /*2b60*/  FFMA R21, R64, R90, R21 ;  /* 0x0000005a40157223 */ /* 0x000fe20000000015 */
[C---:B------:R-:W-:Y:S02]  /*2b70*/  IMAD R121, R123.reuse, R107, R60 ;  /* 0x0000006b7b797224 */ /* 0x040fe400078e023c */
[----:B------:R-:W-:Y:S02]  /*2b80*/  IMAD.WIDE.U32 R60, R123, R106, R102 ;  /* 0x0000006a7b3c7225 */ /* 0x000fe400078e0066 */
[----:B------:R-:W-:Y:S02]  /*2b90*/  F2FP.F16.F32.PACK_AB R21, RZ, R21 ;  /* 0x00000015ff15723e */ /* 0x000fe400000000ff */
[----:B------:R-:W-:Y:S02]  /*2ba0*/  IMAD.IADD R63, R121, 0x1, R63 ;  /* 0x00000001793f7824 */ /* 0x000fe400078e023f */
[----:B------:R-:W-:Y:S01]  /*2bb0*/  PRMT R107, R21, 0x7610, R107 ;  /* 0x00007610156b7816 */ /* 0x000fe2000000006b */
[----:B------:R-:W-:-:S02]  /*2bc0*/  IMAD.IADD R21, R61, 0x1, R121 ;  /* 0x000000013d157824 */ /* 0x000fc400078e0279 */
[----:B------:R-:W-:Y:S02]  /*2bd0*/  IMAD.WIDE.U32 R108, R23, R14, R62 ;  /* 0x0000000e176c7225 */ /* 0x000fe400078e003e */
[----:B------:R0:W-:Y:S01]  /*2be0*/  @P0 STG.E.U16 desc[UR38][R104.64+0x20], R107 ;  /* 0x0000206b68000986 */ /* 0x0001e2000c101526 */
[----:B------:R-:W-:-:S04]  /*2bf0*/  LEA R62, P0, R60, R12, 0x1 ;  /* 0x0000000c3c3e7211 */ /* 0x000fc800078008ff */
[----:B------:R-:W-:Y:S01]  /*2c00*/  LEA.HI.X R63, R60, R13, R21, 0x1, P0 ;  /* 0x0000000d3c3f7211 */ /* 0x000fe200000f0c15 */
[----:B------:R-:W-:Y:S01]  /*2c10*/  IMAD.IADD R21, R115, 0x1, R109 ;  /* 0x0000000173157824 */ /* 0x000fe200078e026d */
[----:B------:R-:W-:-:S04]  /*2c20*/  LEA R60, P0, R108, R12, 0x1 ;  /* 0x0000000c6c3c7211 */ /* 0x000fc800078008ff */
[----:B------:R-:W-:Y:S01]  /*2c30*/  LEA.HI.X R61, R108, R13, R21, 0x1, P0 ;  /* 0x0000000d6c3d7211 */ /* 0x000fe200000f0c15 */
[----:B0-----:R-:W-:-:S04]  /*2c40*/  IMAD.WIDE.U32 R106, R123, R106, R112 ;  /* 0x0000006a7b6a7225 */ /* 0x001fc800078e0070 */
[----:B------:R-:W-:Y:S01]  /*2c50*/  IMAD.IADD R121, R121, 0x1, R107 ;  /* 0x0000000179797824 */ /* 0x000fe200078e026b */
[----:B------:R-:W-:-:S05]  /*2c60*/  IADD3 R64, P0, R20, R106, RZ ;  /* 0x0000006a14407210 */ /* 0x000fca0007f1e0ff */
[----:B------:R-:W-:Y:S01]  /*2c70*/  IMAD.X R102, R121, 0x1, R103, P0 ;  /* 0x0000000179667824 */ /* 0x000fe200000e0667 */
[----:B------:R-:W-:-:S05]  /*2c80*/  IADD3 R20, P0, R8, R106, RZ ;  /* 0x0000006a08147210 */ /* 0x000fca0007f1e0ff */
[----:B------:R-:W-:Y:S01]  /*2c90*/  IMAD.X R21, R9, 0x1, R121, P0 ;  /* 0x0000000109157824 */ /* 0x000fe200000e0679 */
[----:B------:R-:W-:Y:S01]  /*2ca0*/  LEA R8, P0, R64, R12, 0x1 ;  /* 0x0000000c40087211 */ /* 0x000fe200078008ff */
[----:B------:R-:W-:-:S03]  /*2cb0*/  IMAD.WIDE.U32 R20, R23, R14, R20 ;  /* 0x0000000e17147225 */ /* 0x000fc600078e0014 */
[----:B------:R-:W-:Y:S02]  /*2cc0*/  LEA.HI.X R9, R64, R13, R102, 0x1, P0 ;  /* 0x0000000d40097211 */ /* 0x000fe400000f0c66 */
[----:B------:R-:W-:Y:S01]  /*2cd0*/  P2R R23, PR, RZ, 0x2 ;  /* 0x00000002ff177803 */ /* 0x000fe20000000000 */
[----:B------:R-:W-:Y:S01]  /*2ce0*/  IMAD.IADD R115, R115, 0x1, R21 ;  /* 0x0000000173737824 */ /* 0x000fe200078e0215 */
[----:B------:R-:W-:-:S04]  /*2cf0*/  LEA R12, P0, R20, R12, 0x1 ;  /* 0x0000000c140c7211 */ /* 0x000fc800078008ff */
[----:B------:R-:W-:Y:S02]  /*2d00*/  LEA.HI.X R13, R20, R13, R115, 0x1, P0 ;  /* 0x0000000d140d7211 */ /* 0x000fe400000f0c73 */
[----:B------:R-:W-:-:S13]  /*2d10*/  ISETP.GT.AND P0, PT, R3, RZ, P1 ;  /* 0x000000ff0300720c */ /* 0x000fda0000f04270 */
[----:B------:R-:W-:Y:S05]  /*2d20*/  @!P0 BRA `(.L_x_49) ;  /* 0x0000000000048947 */ /* 0x000fea0003800000 */
[----:B------:R0:W5:Y:S02]  /*2d30*/  LDG.E.LTC128B.U16 R116, desc[UR38][R6.64+0x22] ;  /* 0x0000222606747981 */ /* 0x000164000c1e1520 */
.L_x_49:
[----:B------:R-:W-:Y:S05]  /*2d40*/  BSYNC B1 ;  /* 0x0000000000017941 */ /* 0x000fea0003800000 */
.L_x_48:
[----:B-----5:R-:W-:Y:S01]  /*2d50*/  HADD2.F32 R14, -RZ, R116.H0_H0 ;  /* 0x20000074ff0e7230 */ /* 0x020fe20000004100 */
[----:B------:R-:W-:Y:S01]  /*2d60*/  BSSY B1, `(.L_x_50) ;  /* 0x000000a000017945 */ /* 0x000fe20003800000 */
[----:B------:R-:W-:Y:S02]  /*2d70*/  @P0 IMAD.MOV.U32 R20, RZ, RZ, R104 ;  /* 0x000000ffff140224 */ /* 0x000fe400078e0068 */
[----:B------:R-:W-:Y:S02]  /*2d80*/  @P0 IMAD.MOV.U32 R21, RZ, RZ, R105 ;  /* 0x000000ffff150224 */ /* 0x000fe400078e0069 */
[----:B------:R-:W-:-:S04]  /*2d90*/  FMUL R14, R14, R91 ;  /* 0x0000005b0e0e7220 */ /* 0x000fc80000400000 */
[----:B------:R-:W-:-:S05]  /*2da0*/  FFMA R14, R65, R90, R14 ;  /* 0x0000005a410e7223 */ /* 0x000fca000000000e */
[----:B------:R-:W-:-:S05]  /*2db0*/  F2FP.F16.F32.PACK_AB R14, RZ, R14 ;  /* 0x0000000eff0e723e */ /* 0x000fca00000000ff */
[----:B------:R0:W-:Y:S01]  /*2dc0*/  @P0 STG.E.U16 desc[UR38][R20.64+0x22], R14 ;  /* 0x0000220e14000986 */ /* 0x0001e2000c101526 */
[----:B------:R-:W-:-:S13]  /*2dd0*/  ISETP.GT.AND P0, PT, R3, 0x8, P2 ;  /* 0x000000080300780c */ /* 0x000fda0001704270 */
[----:B0-----:R-:W-:Y:S05]  /*2de0*/  @!P0 BRA `(.L_x_51) ;  /* 0x0000000000048947 */ /* 0x001fea0003800000 */
[----:B------:R0:W5:Y:S02]  /*2df0*/  LDG.E.LTC128B.U16 R116, desc[UR38][R56.64+0x20] ;  /* 0x0000202638747981 */ /* 0x000164000c1e1520 */
.L_x_51:
[----:B------:R-:W-:Y:S05]  /*2e00*/  BSYNC B1 ;  /* 0x0000000000017941 */ /* 0x000fea0003800000 */
.L_x_50:
[----:B-----5:R-:W-:Y:S01]  /*2e10*/  HADD2.F32 R14, -RZ, R116.H0_H0 ;  /* 0x20000074ff0e7230 */ /* 0x020fe20000004100 */
[----:B------:R-:W-:Y:S04]  /*2e20*/  BSSY B1, `(.L_x_52) ;  /* 0x0000008000017945 */ /* 0x000fe80003800000 */
[----:B------:R-:W-:-:S04]  /*2e30*/  FMUL R21, R14, R91 ;  /* 0x0000005b0e157220 */ /* 0x000fc80000400000 */
[----:B------:R-:W-:-:S05]  /*2e40*/  FFMA R21, R66, R90, R21 ;  /* 0x0000005a42157223 */ /* 0x000fca0000000015 */
[----:B------:R-:W-:-:S05]  /*2e50*/  F2FP.F16.F32.PACK_AB R21, RZ, R21 ;  /* 0x00000015ff15723e */ /* 0x000fca00000000ff */
[----:B------:R0:W-:Y:S01]  /*2e60*/  @P0 STG.E.U16 desc[UR38][R58.64+0x20], R21 ;  /* 0x000020153a000986 */ /* 0x0001e2000c101526 */
[----:B------:R-:W-:-:S13]  /*2e70*/  ISETP.GT.AND P0, PT, R3, 0x8, P1 ;  /* 0x000000080300780c */ /* 0x000fda0000f04270 */
[----:B0-----:R-:W-:Y:S05]  /*2e80*/  @!P0 BRA `(.L_x_53) ;  /* 0x0000000000048947 */ /* 0x001fea0003800000 */
[----:B------:R0:W5:Y:S02]  /*2e90*/  LDG.E.LTC128B.U16 R116, desc[UR38][R56.64+0x22] ;  /* 0x0000222638747981 */ /* 0x000164000c1e1520 */
.L_x_53:
[----:B------:R-:W-:Y:S05]  /*2ea0*/  BSYNC B1 ;  /* 0x0000000000017941 */ /* 0x000fea0003800000 */
.L_x_52:
[----:B-----5:R-:W-:Y:S01]  /*2eb0*/  HADD2.F32 R14, -RZ, R116.H0_H0 ;  /* 0x20000074ff0e7230 */ /* 0x020fe20000004100 */
[----:B------:R-:W-:Y:S01]  /*2ec0*/  ISETP.GT.AND P2, PT, R4, 0x18, PT ;  /* 0x000000180400780c */ /* 0x000fe20003f44270 */
[----:B------:R-:W-:Y:S03]  /*2ed0*/  BSSY B1, `(.L_x_54) ;  /* 0x0000009000017945 */ /* 0x000fe60003800000 */
[----:B------:R-:W-:Y:S01]  /*2ee0*/  FMUL R14, R14, R91 ;  /* 0x0000005b0e0e7220 */ /* 0x000fe20000400000 */
[----:B------:R-:W-:-:S03]  /*2ef0*/  P2R R102, PR, RZ, 0x4 ;  /* 0x00000004ff667803 */ /* 0x000fc60000000000 */
[----:B------:R-:W-:-:S05]  /*2f00*/  FFMA R14, R67, R90, R14 ;  /* 0x0000005a430e7223 */ /* 0x000fca000000000e */
[----:B------:R-:W-:-:S05]  /*2f10*/  F2FP.F16.F32.PACK_AB R14, RZ, R14 ;  /* 0x0000000eff0e723e */ /* 0x000fca00000000ff */
[----:B------:R0:W-:Y:S01]  /*2f20*/  @P0 STG.E.U16 desc[UR38][R58.64+0x22], R14 ;  /* 0x0000220e3a000986 */ /* 0x0001e2000c101526 */
[----:B------:R-:W-:-:S13]  /*2f30*/  ISETP.GT.AND P0, PT, R3, RZ, P2 ;  /* 0x000000ff0300720c */ /* 0x000fda0001704270 */
[----:B0-----:R-:W-:Y:S05]  /*2f40*/  @!P0 BRA `(.L_x_55) ;  /* 0x0000000000048947 */ /* 0x001fea0003800000 */
[----:B------:R0:W5:Y:S02]  /*2f50*/  LDG.E.LTC128B.U16 R116, desc[UR38][R6.64+0x30] ;  /* 0x0000302606747981 */ /* 0x000164000c1e1520 */
.L_x_55:
[----:B------:R-:W-:Y:S05]  /*2f60*/  BSYNC B1 ;  /* 0x0000000000017941 */ /* 0x000fea0003800000 */
.L_x_54:
[----:B-----5:R-:W-:Y:S01]  /*2f70*/  HADD2.F32 R14, -RZ, R116.H0_H0 ;  /* 0x20000074ff0e7230 */ /* 0x020fe20000004100 */
[----:B------:R-:W-:Y:S01]  /*2f80*/  ISETP.GT.AND P1, PT, R4, 0x19, PT ;  /* 0x000000190400780c */ /* 0x000fe20003f24270 */
[----:B------:R-:W-:Y:S01]  /*2f90*/  @P0 IMAD.MOV.U32 R20, RZ, RZ, R104 ;  /* 0x000000ffff140224 */ /* 0x000fe200078e0068 */
[----:B------:R-:W-:Y:S02]  /*2fa0*/  BSSY B1, `(.L_x_56) ;  /* 0x000000b000017945 */ /* 0x000fe40003800000 */
[----:B------:R-:W-:-:S04]  /*2fb0*/  FMUL R21, R14, R91 ;  /* 0x0000005b0e157220 */ /* 0x000fc80000400000 */
[----:B------:R-:W-:Y:S01]  /*2fc0*/  FFMA R21, R68, R90, R21 ;  /* 0x0000005a44157223 */ /* 0x000fe20000000015 */
[----:B------:R-:W-:-:S04]  /*2fd0*/  P2R R68, PR, RZ, 0x2 ;  /* 0x00000002ff447803 */ /* 0x000fc80000000000 */
[----:B------:R-:W-:-:S04]  /*2fe0*/  F2FP.F16.F32.PACK_AB R21, RZ, R21 ;  /* 0x00000015ff15723e */ /* 0x000fc800000000ff */
[----:B------:R-:W-:Y:S01]  /*2ff0*/  PRMT R14, R21, 0x7610, R14 ;  /* 0x00007610150e7816 */ /* 0x000fe2000000000e */
[----:B------:R-:W-:-:S05]  /*3000*/  @P0 IMAD.MOV.U32 R21, RZ, RZ, R105 ;  /* 0x000000ffff150224 */ /* 0x000fca00078e0069 */
[----:B------:R0:W-:Y:S01]  /*3010*/  @P0 STG.E.U16 desc[UR38][R20.64+0x30], R14 ;  /* 0x0000300e14000986 */ /* 0x0001e2000c101526 */
[----:B------:R-:W-:-:S13]  /*3020*/  ISETP.GT.AND P0, PT, R3, RZ, P1 ;  /* 0x000000ff0300720c */ /* 0x000fda0000f04270 */
[----:B0-----:R-:W-:Y:S05]  /*3030*/  @!P0 BRA `(.L_x_57) ;  /* 0x0000000000048947 */ /* 0x001fea0003800000 */
[----:B------:R0:W5:Y:S02]  /*3040*/  LDG.E.LTC128B.U16 R116, desc[UR38][R6.64+0x32] ;  /* 0x0000322606747981 */ /* 0x000164000c1e1520 */
.L_x_57:
[----:B------:R-:W-:Y:S05]  /*3050*/  BSYNC B1 ;  /* 0x0000000000017941 */ /* 0x000fea0003800000 */
.L_x_56:
        /* <DEDUP_REMOVED lines=11> */
.L_x_59:
[----:B------:R-:W-:Y:S05]  /*3110*/  BSYNC B1 ;  /* 0x0000000000017941 */ /* 0x000fea0003800000 */
.L_x_58:
        /* <DEDUP_REMOVED lines=9> */
.L_x_61:
[----:B------:R-:W-:Y:S05]  /*31b0*/  BSYNC B1 ;  /* 0x0000000000017941 */ /* 0x000fea0003800000 */
.L_x_60:
        /* <DEDUP_REMOVED lines=11> */
.L_x_63:
[----:B------:R-:W-:Y:S05]  /*3270*/  BSYNC B1 ;  /* 0x0000000000017941 */ /* 0x000fea0003800000 */
.L_x_62:
[----:B-----5:R-:W-:Y:S01]  /*3280*/  HADD2.F32 R14, -RZ, R116.H0_H0 ;  /* 0x20000074ff0e7230 */ /* 0x020fe20000004100 */
[----:B------:R-:W-:Y:S01]  /*3290*/  ISETP.GT.AND P1, PT, R4, 0x21, PT ;  /* 0x000000210400780c */ /* 0x000fe20003f24270 */
[----:B------:R-:W-:Y:S01]  /*32a0*/  @P0 IMAD.MOV.U32 R20, RZ, RZ, R104 ;  /* 0x000000ffff140224 */ /* 0x000fe200078e0068 */
[----:B------:R-:W-:Y:S02]  /*32b0*/  BSSY B1, `(.L_x_64) ;  /* 0x000000b000017945 */ /* 0x000fe40003800000 */
[----:B------:R-:W-:Y:S01]  /*32c0*/  FMUL R21, R14, R91 ;  /* 0x0000005b0e157220 */ /* 0x000fe20000400000 */
[----:B------:R-:W-:-:S03]  /*32d0*/  P2R R70, PR, RZ, 0x2 ;  /* 0x00000002ff467803 */ /* 0x000fc60000000000 */
[----:B------:R-:W-:-:S05]  /*32e0*/  FFMA R21, R72, R90, R21 ;  /* 0x0000005a48157223 */ /* 0x000fca0000000015 */
[----:B------:R-:W-:-:S04]  /*32f0*/  F2FP.F16.F32.PACK_AB R21, RZ, R21 ;  /* 0x00000015ff15723e */ /* 0x000fc800000000ff */
[----:B------:R-:W-:Y:S01]  /*3300*/  PRMT R14, R21, 0x7610, R14 ;  /* 0x00007610150e7816 */ /* 0x000fe2000000000e */
[----:B------:R-:W-:-:S05]  /*3310*/  @P0 IMAD.MOV.U32 R21, RZ, RZ, R105 ;  /* 0x000000ffff150224 */ /* 0x000fca00078e0069 */
[----:B------:R0:W-:Y:S01]  /*3320*/  @P0 STG.E.U16 desc[UR38][R20.64+0x40], R14 ;  /* 0x0000400e14000986 */ /* 0x0001e2000c101526 */
[----:B------:R-:W-:-:S13]  /*3330*/  ISETP.GT.AND P0, PT, R3, RZ, P1 ;  /* 0x000000ff0300720c */ /* 0x000fda0000f04270 */
[----:B0-----:R-:W-:Y:S05]  /*3340*/  @!P0 BRA `(.L_x_65) ;  /* 0x0000000000048947 */ /* 0x001fea0003800000 */
[----:B------:R0:W5:Y:S02]  /*3350*/  LDG.E.LTC128B.U16 R116, desc[UR38][R6.64+0x42] ;  /* 0x0000422606747981 */ /* 0x000164000c1e1520 */
.L_x_65:
[----:B------:R-:W-:Y:S05]  /*3360*/  BSYNC B1 ;  /* 0x0000000000017941 */ /* 0x000fea0003800000 */
.L_x_64:
        /* <DEDUP_REMOVED lines=11> */
.L_x_67:
[----:B------:R-:W-:Y:S05]  /*3420*/  BSYNC B1 ;  /* 0x0000000000017941 */ /* 0x000fea0003800000 */
.L_x_66:
        /* <DEDUP_REMOVED lines=9> */
.L_x_69:
[----:B------:R-:W-:Y:S05]  /*34c0*/  BSYNC B1 ;  /* 0x0000000000017941 */ /* 0x000fea0003800000 */
.L_x_68:
        /* <DEDUP_REMOVED lines=11> */
.L_x_71:
[----:B------:R-:W-:Y:S05]  /*3580*/  BSYNC B1 ;  /* 0x0000000000017941 */ /* 0x000fea0003800000 */
.L_x_70:
[----:B-----5:R-:W-:Y:S01]  /*3590*/  HADD2.F32 R14, -RZ, R116.H0_H0 ;  /* 0x20000074ff0e7230 */ /* 0x020fe20000004100 */
[----:B------:R-:W-:Y:S01]  /*35a0*/  ISETP.GT.AND P5, PT, R4, 0x29, PT ;  /* 0x000000290400780c */ /* 0x000fe20003fa4270 */
[----:B------:R-:W-:Y:S01]  /*35b0*/  @P0 IMAD.MOV.U32 R20, RZ, RZ, R104 ;  /* 0x000000ffff140224 */ /* 0x000fe200078e0068 */
[----:B------:R-:W-:Y:S02]  /*35c0*/  BSSY B1, `(.L_x_72) ;  /* 0x000000b000017945 */ /* 0x000fe40003800000 */
[----:B------:R-:W-:-:S04]  /*35d0*/  FMUL R21, R14, R91 ;  /* 0x0000005b0e157220 */ /* 0x000fc80000400000 */
[----:B------:R-:W-:-:S05]  /*35e0*/  FFMA R21, R76, R90, R21 ;  /* 0x0000005a4c157223 */ /* 0x000fca0000000015 */
[----:B------:R-:W-:-:S04]  /*35f0*/  F2FP.F16.F32.PACK_AB R21, RZ, R21 ;  /* 0x00000015ff15723e */ /* 0x000fc800000000ff */
[----:B------:R-:W-:Y:S01]  /*3600*/  PRMT R14, R21, 0x7610, R14 ;  /* 0x00007610150e7816 */ /* 0x000fe2000000000e */
[----:B------:R-:W-:-:S05]  /*3610*/  @P0 IMAD.MOV.U32 R21, RZ, RZ, R105 ;  /* 0x000000ffff150224 */ /* 0x000fca00078e0069 */
[----:B------:R1:W-:Y:S01]  /*3620*/  @P0 STG.E.U16 desc[UR38][R20.64+0x50], R14 ;  /* 0x0000500e14000986 */ /* 0x0003e2000c101526 */
[----:B------:R-:W-:Y:S02]  /*3630*/  ISETP.GT.AND P0, PT, R3, RZ, P5 ;  /* 0x000000ff0300720c */ /* 0x000fe40002f04270 */
[----:B-1----:R-:W-:-:S11]  /*3640*/  P2R R14, PR, RZ, 0x20 ;  /* 0x00000020ff0e7803 */ /* 0x002fd60000000000 */
[----:B------:R-:W-:Y:S05]  /*3650*/  @!P0 BRA `(.L_x_73) ;  /* 0x0000000000048947 */ /* 0x000fea0003800000 */
[----:B------:R1:W5:Y:S02]  /*3660*/  LDG.E.LTC128B.U16 R116, desc[UR38][R6.64+0x52] ;  /* 0x0000522606747981 */ /* 0x000364000c1e1520 */
.L_x_73:
[----:B------:R-:W-:Y:S05]  /*3670*/  BSYNC B1 ;  /* 0x0000000000017941 */ /* 0x000fea0003800000 */
.L_x_72:
        /* <DEDUP_REMOVED lines=11> */
.L_x_75:
[----:B------:R-:W-:Y:S05]  /*3730*/  BSYNC B1 ;  /* 0x0000000000017941 */ /* 0x000fea0003800000 */
.L_x_74:
        /* <DEDUP_REMOVED lines=9> */
.L_x_77:
[----:B------:R-:W-:Y:S05]  /*37d0*/  BSYNC B1 ;  /* 0x0000000000017941 */ /* 0x000fea0003800000 */
.L_x_76:
[----:B-----5:R-:W-:Y:S01]  /*37e0*/  HADD2.F32 R14, -RZ, R116.H0_H0 ;  /* 0x20000074ff0e7230 */ /* 0x020fe20000004100 */
[----:B------:R-:W-:Y:S01]  /*37f0*/  ISETP.GT.AND P3, PT, R4, 0x30, PT ;  /* 0x000000300400780c */ /* 0x000fe20003f64270 */
[----:B------:R-:W-:Y:S03]  /*3800*/  BSSY B1, `(.L_x_78) ;  /* 0x0000008000017945 */ /* 0x000fe60003800000 */
[----:B------:R-:W-:-:S04]  /*3810*/  FMUL R14, R14, R91 ;  /* 0x0000005b0e0e7220 */ /* 0x000fc80000400000 */
[----:B------:R-:W-:-:S05]  /*3820*/  FFMA R14, R79, R90, R14 ;  /* 0x0000005a4f0e7223 */ /* 0x000fca000000000e */
[----:B------:R-:W-:-:S05]  /*3830*/  F2FP.F16.F32.PACK_AB R14, RZ, R14 ;  /* 0x0000000eff0e723e */ /* 0x000fca00000000ff */
[----:B------:R0:W-:Y:S01]  /*3840*/  @P0 STG.E.U16 desc[UR38][R58.64+0x52], R14 ;  /* 0x0000520e3a000986 */ /* 0x0001e2000c101526 */
[----:B------:R-:W-:-:S13]  /*3850*/  ISETP.GT.AND P0, PT, R3, RZ, P3 ;  /* 0x000000ff0300720c */ /* 0x000fda0001f04270 */
[----:B0-----:R-:W-:Y:S05]  /*3860*/  @!P0 BRA `(.L_x_79) ;  /* 0x0000000000048947 */ /* 0x001fea0003800000 */
[----:B------:R0:W5:Y:S02]  /*3870*/  LDG.E.LTC128B.U16 R116, desc[UR38][R6.64+0x60] ;  /* 0x0000602606747981 */ /* 0x000164000c1e1520 */
.L_x_79:
[----:B------:R-:W-:Y:S05]  /*3880*/  BSYNC B1 ;  /* 0x0000000000017941 */ /* 0x000fea0003800000 */
.L_x_78:
        /* <DEDUP_REMOVED lines=13> */
.L_x_81:
[----:B------:R-:W-:Y:S05]  /*3960*/  BSYNC B1 ;  /* 0x0000000000017941 */ /* 0x000fea0003800000 */
.L_x_80:
        /* <DEDUP_REMOVED lines=11> */
.L_x_83:
[----:B------:R-:W-:Y:S05]  /*3a20*/  BSYNC B1 ;  /* 0x0000000000017941 */ /* 0x000fea0003800000 */
.L_x_82:
        /* <DEDUP_REMOVED lines=9> */
.L_x_85:
[----:B------:R-:W-:Y:S05]  /*3ac0*/  BSYNC B1 ;  /* 0x0000000000017941 */ /* 0x000fea0003800000 */
.L_x_84:
        /* <DEDUP_REMOVED lines=10> */
.L_x_87:
[----:B------:R-:W-:Y:S05]  /*3b70*/  BSYNC B1 ;  /* 0x0000000000017941 */ /* 0x000fea0003800000 */
.L_x_86:
        /* <DEDUP_REMOVED lines=8> */
[----:B------:R-:W-:-:S05]  /*3c00*/  IADD3 R20, P0, R15, R110, RZ ;  /* 0x0000006e0f147210 */ /* 0x000fca0007f1e0ff */
[----:B-1----:R-:W-:Y:S01]  /*3c10*/  IMAD.X R21, R5, 0x1, R111, P0 ;  /* 0x0000000105157824 */ /* 0x002fe200000e066f */
[----:B------:R-:W-:-:S05]  /*3c20*/  IADD3 R64, P0, R15, R110, RZ ;  /* 0x0000006e0f407210 */ /* 0x000fca0007f1e0ff */
[----:B------:R-:W-:Y:S01]  /*3c30*/  IMAD.X R65, R5, 0x1, R111, P0 ;  /* 0x0000000105417824 */ /* 0x000fe200000e066f */
[----:B------:R-:W-:-:S05]  /*3c40*/  IADD3 R14, P0, R15, R104, RZ ;  /* 0x000000680f0e7210 */ /* 0x000fca0007f1e0ff */
[----:B------:R-:W-:Y:S01]  /*3c50*/  IMAD.X R15, R5, 0x1, R105, P0 ;  /* 0x00000001050f7824 */ /* 0x000fe200000e0669 */
[----:B------:R-:W-:-:S04]  /*3c60*/  ISETP.GT.AND P0, PT, R4, 0x39, PT ;  /* 0x000000390400780c */ /* 0x000fc80003f04270 */
[----:B------:R-:W-:-:S13]  /*3c70*/  ISETP.GT.AND P4, PT, R3, RZ, P0 ;  /* 0x000000ff0300720c */ /* 0x000fda0000784270 */
[----:B------:R-:W-:Y:S05]  /*3c80*/  @!P4 BRA `(.L_x_89) ;  /* 0x000000000004c947 */ /* 0x000fea0003800000 */
[----:B------:R1:W5:Y:S02]  /*3c90*/  LDG.E.LTC128B.U16 R116, desc[UR38][R6.64+0x72] ;  /* 0x0000722606747981 */ /* 0x000364000c1e1520 */
.L_x_89:
[----:B------:R-:W-:Y:S05]  /*3ca0*/  BSYNC B1 ;  /* 0x0000000000017941 */ /* 0x000fea0003800000 */
.L_x_88:
        /* <DEDUP_REMOVED lines=9> */
.L_x_91:
[----:B------:R-:W-:Y:S05]  /*3d40*/  BSYNC B1 ;  /* 0x0000000000017941 */ /* 0x000fea0003800000 */
.L_x_90:
        /* <DEDUP_REMOVED lines=9> */
.L_x_93:
[----:B------:R-:W-:Y:S05]  /*3de0*/  BSYNC B1 ;  /* 0x0000000000017941 */ /* 0x000fea0003800000 */
.L_x_92:
[----:B-----5:R-:W-:-:S05]  /*3df0*/  HADD2.F32 R4, -RZ, R116.H0_H0 ;  /* 0x20000074ff047230 */ /* 0x020fca0000004100 */
[----:B------:R-:W-:-:S04]  /*3e00*/  FMUL R4, R4, R91 ;  /* 0x0000005b04047220 */ /* 0x000fc80000400000 */
[----:B------:R-:W-:-:S05]  /*3e10*/  FFMA R4, R87, R90, R4 ;  /* 0x0000005a57047223 */ /* 0x000fca0000000004 */
[----:B------:R-:W-:-:S04]  /*3e20*/  F2FP.F16.F32.PACK_AB R4, RZ, R4 ;  /* 0x00000004ff04723e */ /* 0x000fc800000000ff */
[----:B-1-34-:R-:W-:-:S05]  /*3e30*/  PRMT R6, R4, 0x7610, R6 ;  /* 0x0000761004067816 */ /* 0x01afca0000000006 */
[----:B------:R1:W-:Y:S01]  /*3e40*/  @P4 STG.E.U16 desc[UR38][R58.64+0x72], R6 ;  /* 0x000072063a004986 */ /* 0x0003e2000c101526 */
[----:B------:R-:W-:-:S13]  /*3e50*/  ISETP.GT.AND P4, PT, R3, 0x80, P6 ;  /* 0x000000800300780c */ /* 0x000fda0003784270 */
[----:B------:R-:W3:Y:S01]  /*3e60*/  @P4 LDG.E.LTC128B.U16 R116, desc[UR38][R62.64] ;  /* 0x000000263e744981 */ /* 0x000ee2000c1e1520 */
[----:B------:R-:W-:Y:S01]  /*3e70*/  BSSY B1, `(.L_x_94) ;  /* 0x000000a000017945 */ /* 0x000fe20003800000 */
[----:B---3--:R-:W-:-:S05]  /*3e80*/  HADD2.F32 R4, -RZ, R116.H0_H0 ;  /* 0x20000074ff047230 */ /* 0x008fca0000004100 */
[----:B------:R-:W-:-:S04]  /*3e90*/  FMUL R5, R4, R91 ;  /* 0x0000005b04057220 */ /* 0x000fc80000400000 */
[----:B------:R-:W-:-:S05]  /*3ea0*/  FFMA R5, R24, R90, R5 ;  /* 0x0000005a18057223 */ /* 0x000fca0000000005 */
[----:B------:R-:W-:-:S05]  /*3eb0*/  F2FP.F16.F32.PACK_AB R5, RZ, R5 ;  /* 0x00000005ff05723e */ /* 0x000fca00000000ff */
[----:B------:R1:W-:Y:S01]  /*3ec0*/  @P4 STG.E.U16 desc[UR38][R14.64], R5 ;  /* 0x000000050e004986 */ /* 0x0003e2000c101526 */
[----:B------:R-:W-:-:S04]  /*3ed0*/  ISETP.NE.AND P4, PT, R118, RZ, PT ;  /* 0x000000ff7600720c */ /* 0x000fc80003f85270 */
[----:B------:R-:W-:-:S13]  /*3ee0*/  ISETP.GT.AND P4, PT, R3, 0x80, P4 ;  /* 0x000000800300780c */ /* 0x000fda0002784270 */
[----:B-1----:R-:W-:Y:S05]  /*3ef0*/  @!P4 BRA `(.L_x_95) ;  /* 0x000000000004c947 */ /* 0x002fea0003800000 */
[----:B------:R1:W5:Y:S02]  /*3f00*/  LDG.E.LTC128B.U16 R116, desc[UR38][R60.64+0x2] ;  /* 0x000002263c747981 */ /* 0x000364000c1e1520 */
.L_x_95:
[----:B------:R-:W-:Y:S05]  /*3f10*/  BSYNC B1 ;  /* 0x0000000000017941 */ /* 0x000fea0003800000 */
.L_x_94:
[----:B-----5:R-:W-:Y:S01]  /*3f20*/  HADD2.F32 R4, -RZ, R116.H0_H0 ;  /* 0x20000074ff047230 */ /* 0x020fe20000004100 */
[----:B------:R-:W-:Y:S01]  /*3f30*/  ISETP.GT.AND P6, PT, R3, 0x88, P6 ;  /* 0x000000880300780c */ /* 0x000fe200037c4270 */
        /* <DEDUP_REMOVED lines=8> */
[----:B------:R-:W-:Y:S05]  /*3fc0*/  @!P6 BRA `(.L_x_97) ;  /* 0x000000000004e947 */ /* 0x000fea0003800000 */
[----:B------:R4:W5:Y:S02]  /*3fd0*/  LDG.E.LTC128B.U16 R116, desc[UR38][R8.64] ;  /* 0x0000002608747981 */ /* 0x000964000c1e1520 */
.L_x_97:
[----:B------:R-:W-:Y:S05]  /*3fe0*/  BSYNC B1 ;  /* 0x0000000000017941 */ /* 0x000fea0003800000 */
.L_x_96:
[----:B---3-5:R-:W-:Y:S01]  /*3ff0*/  HADD2.F32 R4, -RZ, R116.H0_H0 ;  /* 0x20000074ff047230 */ /* 0x028fe20000004100 */
[----:B------:R-:W-:Y:S01]  /*4000*/  ISETP.NE.AND P4, PT, R118, RZ, PT ;  /* 0x000000ff7600720c */ /* 0x000fe20003f85270 */
[----:B------:R-:W-:Y:S03]  /*4010*/  BSSY B1, `(.L_x_98) ;  /* 0x0000008000017945 */ /* 0x000fe60003800000 */
[----:B------:R-:W-:Y:S01]  /*4020*/  FMUL R5, R4, R91 ;  /* 0x0000005b04057220 */ /* 0x000fe20000400000 */
[----:B------:R-:W-:-:S03]  /*4030*/  ISETP.GT.AND P4, PT, R3, 0x88, P4 ;  /* 0x000000880300780c */ /* 0x000fc60002784270 */
[----:B------:R-:W-:-:S05]  /*4040*/  FFMA R5, R26, R90, R5 ;  /* 0x0000005a1a057223 */ /* 0x000fca0000000005 */
[----:B------:R-:W-:-:S05]  /*4050*/  F2FP.F16.F32.PACK_AB R5, RZ, R5 ;  /* 0x00000005ff05723e */ /* 0x000fca00000000ff */
[----:B------:R3:W-:Y:S01]  /*4060*/  @P6 STG.E.U16 desc[UR38][R20.64], R5 ;  /* 0x0000000514006986 */ /* 0x0007e2000c101526 */
[----:B------:R-:W-:Y:S05]  /*4070*/  @!P4 BRA `(.L_x_99) ;  /* 0x000000000004c947 */ /* 0x000fea0003800000 */
[----:B------:R0:W5:Y:S02]  /*4080*/  LDG.E.LTC128B.U16 R116, desc[UR38][R12.64+0x2] ;  /* 0x000002260c747981 */ /* 0x000164000c1e1520 */
.L_x_99:
[----:B------:R-:W-:Y:S05]  /*4090*/  BSYNC B1 ;  /* 0x0000000000017941 */ /* 0x000fea0003800000 */
.L_x_98:
[----:B-----5:R-:W-:Y:S01]  /*40a0*/  HADD2.F32 R4, -RZ, R116.H0_H0 ;  /* 0x20000074ff047230 */ /* 0x020fe20000004100 */
[----:B------:R-:W-:Y:S01]  /*40b0*/  ISETP.NE.AND P6, PT, R117, RZ, PT ;  /* 0x000000ff7500720c */ /* 0x000fe20003fc5270 */
[----:B------:R-:W-:Y:S03]  /*40c0*/  BSSY B1, `(.L_x_100) ;  /* 0x0000008000017945 */ /* 0x000fe60003800000 */
[----:B------:R-:W-:-:S04]  /*40d0*/  FMUL R4, R4, R91 ;  /* 0x0000005b04047220 */ /* 0x000fc80000400000 */
[----:B------:R-:W-:-:S05]  /*40e0*/  FFMA R4, R27, R90, R4 ;  /* 0x0000005a1b047223 */ /* 0x000fca0000000004 */
[----:B------:R-:W-:-:S05]  /*40f0*/  F2FP.F16.F32.PACK_AB R4, RZ, R4 ;  /* 0x00000004ff04723e */ /* 0x000fca00000000ff */
[----:B------:R0:W-:Y:S01]  /*4100*/  @P4 STG.E.U16 desc[UR38][R64.64+0x2], R4 ;  /* 0x0000020440004986 */ /* 0x0001e2000c101526 */
[----:B------:R-:W-:-:S13]  /*4110*/  ISETP.GT.AND P4, PT, R3, 0x80, P6 ;  /* 0x000000800300780c */ /* 0x000fda0003784270 */
[----:B0-----:R-:W-:Y:S05]  /*4120*/  @!P4 BRA `(.L_x_101) ;  /* 0x000000000004c947 */ /* 0x001fea0003800000 */
[----:B------:R0:W5:Y:S02]  /*4130*/  LDG.E.LTC128B.U16 R116, desc[UR38][R60.64+0x10] ;  /* 0x000010263c747981 */ /* 0x000164000c1e1520 */
.L_x_101:
[----:B------:R-:W-:Y:S05]  /*4140*/  BSYNC B1 ;  /* 0x0000000000017941 */ /* 0x000fea0003800000 */
.L_x_100:
[----:B-----5:R-:W-:Y:S01]  /*4150*/  HADD2.F32 R4, -RZ, R116.H0_H0 ;  /* 0x20000074ff047230 */ /* 0x020fe20000004100 */
[----:B------:R-:W-:Y:S01]  /*4160*/  ISETP.NE.AND P6, PT, R119, RZ, PT ;  /* 0x000000ff7700720c */ /* 0x000fe20003fc5270 */
[----:B------:R-:W-:Y:S03]  /*4170*/  BSSY B1, `(.L_x_102) ;  /* 0x000000b000017945 */ /* 0x000fe60003800000 */
[----:B---3--:R-:W-:Y:S01]  /*4180*/  FMUL R5, R4, R91 ;  /* 0x0000005b04057220 */ /* 0x008fe20000400000 */
[----:B------:R-:W-:-:S03]  /*4190*/  @P4 IMAD.MOV.U32 R4, RZ, RZ, R14 ;  /* 0x000000ffff044224 */ /* 0x000fc600078e000e */
[----:B------:R-:W-:-:S05]  /*41a0*/  FFMA R5, R28, R90, R5 ;  /* 0x0000005a1c057223 */ /* 0x000fca0000000005 */
[----:B------:R-:W-:-:S04]  /*41b0*/  F2FP.F16.F32.PACK_AB R5, RZ, R5 ;  /* 0x00000005ff05723e */ /* 0x000fc800000000ff */
[----:B------:R-:W-:Y:S01]  /*41c0*/  PRMT R6, R5, 0x7610, R6 ;  /* 0x0000761005067816 */ /* 0x000fe20000000006 */
[----:B------:R-:W-:-:S05]  /*41d0*/  @P4 IMAD.MOV.U32 R5, RZ, RZ, R15 ;  /* 0x000000ffff054224 */ /* 0x000fca00078e000f */
[----:B------:R3:W-:Y:S01]  /*41e0*/  @P4 STG.E.U16 desc[UR38][R4.64+0x10], R6 ;  /* 0x0000100604004986 */ /* 0x0007e2000c101526 */
[----:B------:R-:W-:-:S13]  /*41f0*/  ISETP.GT.AND P4, PT, R3, 0x80, P6 ;  /* 0x000000800300780c */ /* 0x000fda0003784270 */
[----:B---3--:R-:W-:Y:S05]  /*4200*/  @!P4 BRA `(.L_x_103) ;  /* 0x000000000004c947 */ /* 0x008fea0003800000 */
[----:B------:R3:W5:Y:S02]  /*4210*/  LDG.E.LTC128B.U16 R116, desc[UR38][R60.64+0x12] ;  /* 0x000012263c747981 */ /* 0x000764000c1e1520 */
.L_x_103:
[----:B------:R-:W-:Y:S05]  /*4220*/  BSYNC B1 ;  /* 0x0000000000017941 */ /* 0x000fea0003800000 */
.L_x_102:
[----:B-----5:R-:W-:Y:S01]  /*4230*/  HADD2.F32 R4, -RZ, R116.H0_H0 ;  /* 0x20000074ff047230 */ /* 0x020fe20000004100 */
[----:B------:R-:W-:Y:S01]  /*4240*/  BSSY B1, `(.L_x_104) ;  /* 0x000000c000017945 */ /* 0x000fe20003800000 */
[----:B------:R-:W-:-:S03]  /*4250*/  @P4 IMAD.MOV.U32 R5, RZ, RZ, R15 ;  /* 0x000000ffff054224 */ /* 0x000fc600078e000f */
[----:B------:R-:W-:-:S04]  /*4260*/  FMUL R4, R4, R91 ;  /* 0x0000005b04047220 */ /* 0x000fc80000400000 */
[----:B------:R-:W-:-:S05]  /*4270*/  FFMA R4, R29, R90, R4 ;  /* 0x0000005a1d047223 */ /* 0x000fca0000000004 */
[----:B------:R-:W-:-:S04]  /*4280*/  F2FP.F16.F32.PACK_AB R4, RZ, R4 ;  /* 0x00000004ff04723e */ /* 0x000fc800000000ff */
[----:B------:R-:W-:Y:S01]  /*4290*/  PRMT R6, R4, 0x7610, R6 ;  /* 0x0000761004067816 */ /* 0x000fe20000000006 */
[----:B------:R-:W-:-:S05]  /*42a0*/  @P4 IMAD.MOV.U32 R4, RZ, RZ, R14 ;  /* 0x000000ffff044224 */ /* 0x000fca00078e000e */
[----:B------:R0:W-:Y:S01]  /*42b0*/  @P4 STG.E.U16 desc[UR38][R4.64+0x12], R6 ;  /* 0x0000120604004986 */ /* 0x0001e2000c101526 */
[----:B------:R-:W-:-:S04]  /*42c0*/  ISETP.NE.AND P4, PT, R117, RZ, PT ;  /* 0x000000ff7500720c */ /* 0x000fc80003f85270 */
[----:B------:R-:W-:-:S13]  /*42d0*/  ISETP.GT.AND P4, PT, R3, 0x88, P4 ;  /* 0x000000880300780c */ /* 0x000fda0002784270 */
[----:B0-----:R-:W-:Y:S05]  /*42e0*/  @!P4 BRA `(.L_x_105) ;  /* 0x000000000004c947 */ /* 0x001fea0003800000 */
[----:B------:R0:W5:Y:S02]  /*42f0*/  LDG.E.LTC128B.U16 R116, desc[UR38][R12.64+0x10] ;  /* 0x000010260c747981 */ /* 0x000164000c1e1520 */
.L_x_105:
[----:B------:R-:W-:Y:S05]  /*4300*/  BSYNC B1 ;  /* 0x0000000000017941 */ /* 0x000fea0003800000 */
.L_x_104:
        /* <DEDUP_REMOVED lines=9> */
.L_x_107:
[----:B------:R-:W-:Y:S05]  /*43a0*/  BSYNC B1 ;  /* 0x0000000000017941 */ /* 0x000fea0003800000 */
.L_x_106:
[----:B-----5:R-:W-:Y:S01]  /*43b0*/  HADD2.F32 R4, -RZ, R116.H0_H0 ;  /* 0x20000074ff047230 */ /* 0x020fe20000004100 */
[----:B------:R-:W-:Y:S01]  /*43c0*/  ISETP.NE.AND P6, PT, R120, RZ, PT ;  /* 0x000000ff7800720c */ /* 0x000fe20003fc5270 */
        /* <DEDUP_REMOVED lines=8> */
[----:B------:R-:W-:-:S13]  /*4450*/  ISETP.GT.AND P4, PT, R3, 0x80, P6 ;  /* 0x000000800300780c */ /* 0x000fda0003784270 */
[----:B0-----:R-:W-:Y:S05]  /*4460*/  @!P4 BRA `(.L_x_109) ;  /* 0x000000000004c947 */ /* 0x001fea0003800000 */
[----:B------:R0:W5:Y:S02]  /*4470*/  LDG.E.LTC128B.U16 R116, desc[UR38][R60.64+0x20] ;  /* 0x000020263c747981 */ /* 0x000164000c1e1520 */
.L_x_109:
[----:B------:R-:W-:Y:S05]  /*4480*/  BSYNC B1 ;  /* 0x0000000000017941 */ /* 0x000fea0003800000 */
.L_x_108:
[----:B-----5:R-:W-:Y:S01]  /*4490*/  HADD2.F32 R4, -RZ, R116.H0_H0 ;  /* 0x20000074ff047230 */ /* 0x020fe20000004100 */
[----:B------:R-:W-:Y:S01]  /*44a0*/  ISETP.NE.AND P6, PT, R23, RZ, PT ;  /* 0x000000ff1700720c */ /* 0x000fe20003fc5270 */
[----:B------:R-:W-:Y:S03]  /*44b0*/  BSSY B1, `(.L_x_110) ;  /* 0x000000b000017945 */ /* 0x000fe60003800000 */
[----:B------:R-:W-:Y:S01]  /*44c0*/  FMUL R5, R4, R91 ;  /* 0x0000005b04057220 */ /* 0x000fe20000400000 */
[----:B------:R-:W-:-:S03]  /*44d0*/  @P4 IMAD.MOV.U32 R4, RZ, RZ, R14 ;  /* 0x000000ffff044224 */ /* 0x000fc600078e000e */
        /* <DEDUP_REMOVED lines=8> */
.L_x_111:
[----:B------:R-:W-:Y:S05]  /*4560*/  BSYNC B1 ;  /* 0x0000000000017941 */ /* 0x000fea0003800000 */
.L_x_110:
        /* <DEDUP_REMOVED lines=13> */
.L_x_113:
[----:B------:R-:W-:Y:S05]  /*4640*/  BSYNC B1 ;  /* 0x0000000000017941 */ /* 0x000fea0003800000 */
.L_x_112:
[----:B-----5:R-:W-:Y:S01]  /*4650*/  HADD2.F32 R4, -RZ, R116.H0_H0 ;  /* 0x20000074ff047230 */ /* 0x020fe20000004100 */
[----:B------:R-:W-:Y:S04]  /*4660*/  BSSY B1, `(.L_x_114) ;  /* 0x000000b000017945 */ /* 0x000fe80003800000 */
        /* <DEDUP_REMOVED lines=10> */
.L_x_115:
[----:B------:R-:W-:Y:S05]  /*4710*/  BSYNC B1 ;  /* 0x0000000000017941 */ /* 0x000fea0003800000 */
.L_x_114:
        /* <DEDUP_REMOVED lines=13> */
.L_x_117:
[----:B------:R-:W-:Y:S05]  /*47f0*/  BSYNC B1 ;  /* 0x0000000000017941 */ /* 0x000fea0003800000 */
.L_x_116:
        /* <DEDUP_REMOVED lines=13> */
.L_x_119:
[----:B------:R-:W-:Y:S05]  /*48d0*/  BSYNC B1 ;  /* 0x0000000000017941 */ /* 0x000fea0003800000 */
.L_x_118:
        /* <DEDUP_REMOVED lines=13> */
.L_x_121:
[----:B------:R-:W-:Y:S05]  /*49b0*/  BSYNC B1 ;  /* 0x0000000000017941 */ /* 0x000fea0003800000 */
.L_x_120:
        /* <DEDUP_REMOVED lines=12> */
.L_x_123:
[----:B------:R-:W-:Y:S05]  /*4a80*/  BSYNC B1 ;  /* 0x0000000000017941 */ /* 0x000fea0003800000 */
.L_x_122:
        /* <DEDUP_REMOVED lines=13> */
.L_x_125:
[----:B------:R-:W-:Y:S05]  /*4b60*/  BSYNC B1 ;  /* 0x0000000000017941 */ /* 0x000fea0003800000 */
.L_x_124:
        /* <DEDUP_REMOVED lines=13> */
.L_x_127:
[----:B------:R-:W-:Y:S05]  /*4c40*/  BSYNC B1 ;  /* 0x0000000000017941 */ /* 0x000fea0003800000 */
.L_x_126:
        /* <DEDUP_REMOVED lines=13> */
.L_x_129:
[----:B------:R-:W-:Y:S05]  /*4d20*/  BSYNC B1 ;  /* 0x0000000000017941 */ /* 0x000fea0003800000 */
.L_x_128:
        /* <DEDUP_REMOVED lines=12> */
.L_x_131:
[----:B------:R-:W-:Y:S05]  /*4df0*/  BSYNC B1 ;  /* 0x0000000000017941 */ /* 0x000fea0003800000 */
.L_x_130:
        /* <DEDUP_REMOVED lines=13> */
.L_x_133:
[----:B------:R-:W-:Y:S05]  /*4ed0*/  BSYNC B1 ;  /* 0x0000000000017941 */ /* 0x000fea0003800000 */
.L_x_132:
        /* <DEDUP_REMOVED lines=12> */
.L_x_135:
[----:B------:R-:W-:Y:S05]  /*4fa0*/  BSYNC B1 ;  /* 0x0000000000017941 */ /* 0x000fea0003800000 */
.L_x_134:
        /* <DEDUP_REMOVED lines=12> */
.L_x_137:
[----:B------:R-:W-:Y:S05]  /*5070*/  BSYNC B1 ;  /* 0x0000000000017941 */ /* 0x000fea0003800000 */
.L_x_136:
[----:B-----5:R-:W-:Y:S01]  /*5080*/  HADD2.F32 R4, -RZ, R116.H0_H0 ;  /* 0x20000074ff047230 */ /* 0x020fe20000004100 */
[----:B------:R-:W-:Y:S01]  /*5090*/  ISETP.GT.AND P5, PT, R3, 0x88, P5 ;  /* 0x000000880300780c */ /* 0x000fe20002fa4270 */
        /* <DEDUP_REMOVED lines=8> */
[----:B------:R-:W-:Y:S05]  /*5120*/  @!P5 BRA `(.L_x_139) ;  /* 0x000000000004d947 */ /* 0x000fea0003800000 */
[----:B------:R0:W5:Y:S02]  /*5130*/  LDG.E.LTC128B.U16 R116, desc[UR38][R12.64+0x52] ;  /* 0x000052260c747981 */ /* 0x000164000c1e1520 */
.L_x_139:
[----:B------:R-:W-:Y:S05]  /*5140*/  BSYNC B1 ;  /* 0x0000000000017941 */ /* 0x000fea0003800000 */
.L_x_138:
[----:B0----5:R-:W-:Y:S01]  /*5150*/  HADD2.F32 R4, -RZ, R116.H0_H0 ;  /* 0x20000074ff047230 */ /* 0x021fe20000004100 */
        /* <DEDUP_REMOVED lines=11> */
.L_x_141:
[----:B------:R-:W-:Y:S05]  /*5210*/  BSYNC B1 ;  /* 0x0000000000017941 */ /* 0x000fea0003800000 */
.L_x_140:
[----:B0----5:R-:W-:Y:S01]  /*5220*/  HADD2.F32 R4, -RZ, R116.H0_H0 ;  /* 0x20000074ff047230 */ /* 0x021fe20000004100 */
        /* <DEDUP_REMOVED lines=11> */
.L_x_143:
[----:B------:R-:W-:Y:S05]  /*52e0*/  BSYNC B1 ;  /* 0x0000000000017941 */ /* 0x000fea0003800000 */
.L_x_142:
        /* <DEDUP_REMOVED lines=12> */
.L_x_145:
[----:B------:R-:W-:Y:S05]  /*53b0*/  BSYNC B1 ;  /* 0x0000000000017941 */ /* 0x000fea0003800000 */
.L_x_144:
        /* <DEDUP_REMOVED lines=12> */
.L_x_147:
[----:B------:R-:W-:Y:S05]  /*5480*/  BSYNC B1 ;  /* 0x0000000000017941 */ /* 0x000fea0003800000 */
.L_x_146:
        /* <DEDUP_REMOVED lines=12> */
.L_x_149:
[----:B------:R-:W-:Y:S05]  /*5550*/  BSYNC B1 ;  /* 0x0000000000017941 */ /* 0x000fea0003800000 */
.L_x_148:
        /* <DEDUP_REMOVED lines=12> */
.L_x_151:
[----:B------:R-:W-:Y:S05]  /*5620*/  BSYNC B1 ;  /* 0x0000000000017941 */ /* 0x000fea0003800000 */
.L_x_150:
        /* <DEDUP_REMOVED lines=9> */
.L_x_153:
[----:B------:R-:W-:Y:S05]  /*56c0*/  BSYNC B1 ;  /* 0x0000000000017941 */ /* 0x000fea0003800000 */
.L_x_152:
        /* <DEDUP_REMOVED lines=12> */
.L_x_155:
[----:B------:R-:W-:Y:S05]  /*5790*/  BSYNC B1 ;  /* 0x0000000000017941 */ /* 0x000fea0003800000 */
.L_x_154:
[----:B------:R-:W-:Y:S05]  /*57a0*/  @!P0 BRA `(.L_x_156) ;  /* 0x0000001400848947 */ /* 0x000fea0003800000 */
[----:B-----5:R-:W-:-:S05]  /*57b0*/  HADD2.F32 R116, -RZ, R116.H0_H0 ;  /* 0x20000074ff747230 */ /* 0x020fca0000004100 */
[----:B------:R-:W-:-:S04]  /*57c0*/  FMUL R116, R116, R91 ;  /* 0x0000005b74747220 */ /* 0x000fc80000400000 */
[----:B------:R-:W-:-:S05]  /*57d0*/  FFMA R116, R55, R90, R116 ;  /* 0x0000005a37747223 */ /* 0x000fca0000000074 */
[----:B------:R-:W-:-:S05]  /*57e0*/  F2FP.F16.F32.PACK_AB R116, RZ, R116 ;  /* 0x00000074ff74723e */ /* 0x000fca00000000ff */
[----:B------:R0:W-:Y:S01]  /*57f0*/  STG.E.U16 desc[UR38][R10.64+0x72], R116 ;  /* 0x000072740a007986 */ /* 0x0001e2000c101526 */
[----:B------:R-:W-:Y:S05]  /*5800*/  BRA `(.L_x_156) ;  /* 0x00000014006c7947 */ /* 0x000fea0003800000 */
.L_x_33:
[----:B------:R-:W-:Y:S01]  /*5810*/  ULDC.64 UR4, c[0x0][0x5c0] ;  /* 0x0001700000047ab9 */ /* 0x000fe20000000a00 */
[-C--:B------:R-:W-:Y:S01]  /*5820*/  FMUL R56, R56, R90.reuse ;  /* 0x0000005a38387220 */ /* 0x080fe20000400000 */
[----:B------:R-:W-:Y:S01]  /*5830*/  LEA R10, P1, R112, UR4, 0x1 ;  /* 0x00000004700a7c11 */ /* 0x000fe2000f8208ff */
[----:B------:R-:W-:Y:S01]  /*5840*/  IMAD.SHL.U32 R7, R92, 0x2, RZ ;  /* 0x000000025c077824 */ /* 0x000fe200078e00ff */
[----:B------:R-:W-:Y:S01]  /*5850*/  ISETP.GT.AND P3, PT, R4, 0x1, PT ;  /* 0x000000010400780c */ /* 0x000fe20003f64270 */
[----:B------:R-:W-:Y:S01]  /*5860*/  FMUL R57, R57, R90 ;  /* 0x0000005a39397220 */ /* 0x000fe20000400000 */
[----:B------:R-:W-:Y:S01]  /*5870*/  F2FP.F16.F32.PACK_AB R56, RZ, R56 ;  /* 0x00000038ff38723e */ /* 0x000fe200000000ff */
[-C--:B------:R-:W-:Y:S01]  /*5880*/  FMUL R58, R58, R90.reuse ;  /* 0x0000005a3a3a7220 */ /* 0x080fe20000400000 */
[----:B------:R-:W-:Y:S01]  /*5890*/  LEA.HI.X R11, R112, UR5, R105, 0x1, P1 ;  /* 0x00000005700b7c11 */ /* 0x000fe200088f0c69 */
[-C--:B------:R-:W-:Y:S01]  /*58a0*/  FMUL R59, R59, R90.reuse ;  /* 0x0000005a3b3b7220 */ /* 0x080fe20000400000 */
[----:B------:R-:W-:Y:S01]  /*58b0*/  ISETP.GT.AND P1, PT, R3, RZ, P3 ;  /* 0x000000ff0300720c */ /* 0x000fe20001f24270 */
[----:B------:R-:W-:Y:S01]  /*58c0*/  IMAD.SHL.U32 R23, R93, 0x2, RZ ;  /* 0x000000025d177824 */ /* 0x000fe200078e00ff */
[----:B------:R-:W-:Y:S01]  /*58d0*/  ISETP.GT.AND P2, PT, R3, 0x8, P6 ;  /* 0x000000080300780c */ /* 0x000fe20003744270 */
[----:B------:R-:W-:Y:S01]  /*58e0*/  @P0 STG.E.U16 desc[UR38][R10.64], R56 ;  /* 0x000000380a000986 */ /* 0x000fe2000c101526 */
[----:B------:R-:W-:Y:S01]  /*58f0*/  SHF.L.U64.HI R5, R92, 0x1, R95 ;  /* 0x000000015c057819 */ /* 0x000fe2000001025f */
[----:B------:R-:W-:Y:S01]  /*5900*/  FMUL R60, R60, R90 ;  /* 0x0000005a3c3c7220 */ /* 0x000fe20000400000 */
[----:B------:R-:W-:Y:S01]  /*5910*/  IADD3 R8, P0, R7, R10, RZ ;  /* 0x0000000a07087210 */ /* 0x000fe20007f1e0ff */
[-C--:B------:R-:W-:Y:S01]  /*5920*/  FMUL R61, R61, R90.reuse ;  /* 0x0000005a3d3d7220 */ /* 0x080fe20000400000 */
[----:B------:R-:W-:Y:S01]  /*5930*/  F2FP.F16.F32.PACK_AB R57, RZ, R57 ;  /* 0x00000039ff39723e */ /* 0x000fe200000000ff */
[----:B------:R-:W-:Y:S01]  /*5940*/  FMUL R63, R63, R90 ;  /* 0x0000005a3f3f7220 */ /* 0x000fe20000400000 */
[----:B------:R-:W-:Y:S01]  /*5950*/  F2FP.F16.F32.PACK_AB R58, RZ, R58 ;  /* 0x0000003aff3a723e */ /* 0x000fe200000000ff */
[----:B------:R-:W-:Y:S01]  /*5960*/  IMAD.X R9, R5, 0x1, R11, P0 ;  /* 0x0000000105097824 */ /* 0x000fe200000e060b */
[----:B------:R-:W-:Y:S01]  /*5970*/  ISETP.GT.AND P0, PT, R3, 0x8, P3 ;  /* 0x000000080300780c */ /* 0x000fe20001f04270 */
[----:B------:R-:W-:Y:S01]  /*5980*/  @P1 STG.E.U16 desc[UR38][R10.64+0x2], R57 ;  /* 0x000002390a001986 */ /* 0x000fe2000c101526 */
[----:B------:R-:W-:Y:S01]  /*5990*/  F2FP.F16.F32.PACK_AB R59, RZ, R59 ;  /* 0x0000003bff3b723e */ /* 0x000fe200000000ff */
[----:B------:R-:W-:Y:S01]  /*59a0*/  FMUL R62, R62, R90 ;  /* 0x0000005a3e3e7220 */ /* 0x000fe20000400000 */
[----:B------:R-:W-:Y:S01]  /*59b0*/  SHF.L.U64.HI R13, R93, 0x1, R94 ;  /* 0x000000015d0d7819 */ /* 0x000fe2000001025e */
[----:B------:R-:W-:Y:S01]  /*59c0*/  @P2 STG.E.U16 desc[UR38][R8.64], R58 ;  /* 0x0000003a08002986 */ /* 0x000fe2000c101526 */
[----:B------:R-:W-:Y:S01]  /*59d0*/  IADD3 R6, P1, P2, R23, R10, R7 ;  /* 0x0000000a17067210 */ /* 0x000fe20007a3e007 */
[-C--:B------:R-:W-:Y:S01]  /*59e0*/  FMUL R64, R64, R90.reuse ;  /* 0x0000005a40407220 */ /* 0x080fe20000400000 */
[C---:B------:R-:W-:Y:S01]  /*59f0*/  ISETP.GT.AND P4, PT, R4.reuse, 0x8, PT ;  /* 0x000000080400780c */ /* 0x040fe20003f84270 */
[-C--:B------:R-:W-:Y:S01]  /*5a00*/  FMUL R65, R65, R90.reuse ;  /* 0x0000005a41417220 */ /* 0x080fe20000400000 */
[----:B------:R-:W-:Y:S01]  /*5a10*/  ISETP.GT.AND P3, PT, R4, 0x9, PT ;  /* 0x000000090400780c */ /* 0x000fe20003f64270 */
[-C--:B------:R-:W-:Y:S01]  /*5a20*/  FMUL R66, R66, R90.reuse ;  /* 0x0000005a42427220 */ /* 0x080fe20000400000 */
[----:B------:R-:W-:Y:S01]  /*5a30*/  IADD3.X R7, R13, R11, R5, P1, P2 ;  /* 0x0000000b0d077210 */ /* 0x000fe20000fe4405 */
[----:B------:R-:W-:Y:S01]  /*5a40*/  @P0 STG.E.U16 desc[UR38][R8.64+0x2], R59 ;  /* 0x0000023b08000986 */ /* 0x000fe2000c101526 */
[----:B------:R-:W-:Y:S01]  /*5a50*/  ISETP.GT.AND P1, PT, R3, RZ, P4 ;  /* 0x000000ff0300720c */ /* 0x000fe20002724270 */
[-C--:B------:R-:W-:Y:S01]  /*5a60*/  FMUL R67, R67, R90.reuse ;  /* 0x0000005a43437220 */ /* 0x080fe20000400000 */
[----:B------:R-:W-:Y:S01]  /*5a70*/  ISETP.GT.AND P0, PT, R3, RZ, P3 ;  /* 0x000000ff0300720c */ /* 0x000fe20001f04270 */
[----:B------:R-:W-:Y:S01]  /*5a80*/  FMUL R68, R68, R90 ;  /* 0x0000005a44447220 */ /* 0x000fe20000400000 */
[----:B------:R-:W-:Y:S01]  /*5a90*/  F2FP.F16.F32.PACK_AB R60, RZ, R60 ;  /* 0x0000003cff3c723e */ /* 0x000fe200000000ff */
[-C--:B------:R-:W-:Y:S01]  /*5aa0*/  FMUL R69, R69, R90.reuse ;  /* 0x0000005a45457220 */ /* 0x080fe20000400000 */
[----:B------:R-:W-:Y:S01]  /*5ab0*/  F2FP.F16.F32.PACK_AB R61, RZ, R61 ;  /* 0x0000003dff3d723e */ /* 0x000fe200000000ff */
[-C--:B------:R-:W-:Y:S01]  /*5ac0*/  FMUL R70, R70, R90.reuse ;  /* 0x0000005a46467220 */ /* 0x080fe20000400000 */
[----:B------:R-:W-:Y:S01]  /*5ad0*/  F2FP.F16.F32.PACK_AB R63, RZ, R63 ;  /* 0x0000003fff3f723e */ /* 0x000fe200000000ff */
[----:B------:R-:W-:Y:S01]  /*5ae0*/  FMUL R71, R71, R90 ;  /* 0x0000005a47477220 */ /* 0x000fe20000400000 */
[----:B------:R-:W-:Y:S01]  /*5af0*/  F2FP.F16.F32.PACK_AB R62, RZ, R62 ;  /* 0x0000003eff3e723e */ /* 0x000fe200000000ff */
[----:B------:R-:W-:Y:S01]  /*5b00*/  FMUL R72, R72, R90 ;  /* 0x0000005a48487220 */ /* 0x000fe20000400000 */
[----:B------:R-:W-:Y:S01]  /*5b10*/  F2FP.F16.F32.PACK_AB R64, RZ, R64 ;  /* 0x00000040ff40723e */ /* 0x000fe200000000ff */
[----:B------:R-:W-:Y:S01]  /*5b20*/  @P1 STG.E.U16 desc[UR38][R10.64+0x10], R60 ;  /* 0x0000103c0a001986 */ /* 0x000fe2000c101526 */
[----:B------:R-:W-:Y:S01]  /*5b30*/  ISETP.GT.AND P1, PT, R3, 0x8, P4 ;  /* 0x000000080300780c */ /* 0x000fe20002724270 */
[-C--:B------:R-:W-:Y:S01]  /*5b40*/  FMUL R73, R73, R90.reuse ;  /* 0x0000005a49497220 */ /* 0x080fe20000400000 */
[----:B------:R-:W-:Y:S01]  /*5b50*/  ISETP.GT.AND P2, PT, R4, 0x11, PT ;  /* 0x000000110400780c */ /* 0x000fe20003f44270 */
[----:B------:R-:W-:Y:S01]  /*5b60*/  @P0 STG.E.U16 desc[UR38][R10.64+0x12], R61 ;  /* 0x0000123d0a000986 */ /* 0x000fe2000c101526 */
[----:B------:R-:W-:Y:S01]  /*5b70*/  ISETP.GT.AND P0, PT, R3, 0x8, P3 ;  /* 0x000000080300780c */ /* 0x000fe20001f04270 */
[-C--:B------:R-:W-:Y:S01]  /*5b80*/  FMUL R74, R74, R90.reuse ;  /* 0x0000005a4a4a7220 */ /* 0x080fe20000400000 */
[----:B------:R-:W-:Y:S01]  /*5b90*/  ISETP.GT.AND P3, PT, R4, 0x10, PT ;  /* 0x000000100400780c */ /* 0x000fe20003f64270 */
[-C--:B------:R-:W-:Y:S01]  /*5ba0*/  FMUL R75, R75, R90.reuse ;  /* 0x0000005a4b4b7220 */ /* 0x080fe20000400000 */
[----:B------:R-:W-:Y:S01]  /*5bb0*/  F2FP.F16.F32.PACK_AB R65, RZ, R65 ;  /* 0x00000041ff41723e */ /* 0x000fe200000000ff */
[----:B------:R-:W-:Y:S01]  /*5bc0*/  FMUL R76, R76, R90 ;  /* 0x0000005a4c4c7220 */ /* 0x000fe20000400000 */
[----:B------:R-:W-:Y:S01]  /*5bd0*/  F2FP.F16.F32.PACK_AB R66, RZ, R66 ;  /* 0x00000042ff42723e */ /* 0x000fe200000000ff */
[----:B------:R-:W-:Y:S01]  /*5be0*/  FMUL R77, R77, R90 ;  /* 0x0000005a4d4d7220 */ /* 0x000fe20000400000 */
[----:B------:R-:W-:Y:S01]  /*5bf0*/  F2FP.F16.F32.PACK_AB R67, RZ, R67 ;  /* 0x00000043ff43723e */ /* 0x000fe200000000ff */
[----:B------:R-:W-:Y:S01]  /*5c00*/  @P1 STG.E.U16 desc[UR38][R8.64+0x10], R62 ;  /* 0x0000103e08001986 */ /* 0x000fe2000c101526 */
[----:B------:R-:W-:Y:S01]  /*5c10*/  F2FP.F16.F32.PACK_AB R68, RZ, R68 ;  /* 0x00000044ff44723e */ /* 0x000fe200000000ff */
[-C--:B------:R-:W-:Y:S01]  /*5c20*/  FMUL R78, R78, R90.reuse ;  /* 0x0000005a4e4e7220 */ /* 0x080fe20000400000 */
[----:B------:R-:W-:Y:S01]  /*5c30*/  ISETP.GT.AND P1, PT, R4, 0x19, PT ;  /* 0x000000190400780c */ /* 0x000fe20003f24270 */
[----:B------:R-:W-:Y:S01]  /*5c40*/  @P0 STG.E.U16 desc[UR38][R8.64+0x12], R63 ;  /* 0x0000123f08000986 */ /* 0x000fe2000c101526 */
[----:B------:R-:W-:Y:S01]  /*5c50*/  ISETP.GT.AND P0, PT, R3, RZ, P3 ;  /* 0x000000ff0300720c */ /* 0x000fe20001f04270 */
[-C--:B------:R-:W-:Y:S01]  /*5c60*/  FMUL R79, R79, R90.reuse ;  /* 0x0000005a4f4f7220 */ /* 0x080fe20000400000 */
[----:B------:R-:W-:Y:S01]  /*5c70*/  F2FP.F16.F32.PACK_AB R69, RZ, R69 ;  /* 0x00000045ff45723e */ /* 0x000fe200000000ff */
[----:B------:R-:W-:Y:S01]  /*5c80*/  FMUL R80, R80, R90 ;  /* 0x0000005a50507220 */ /* 0x000fe20000400000 */
[----:B------:R-:W-:Y:S01]  /*5c90*/  F2FP.F16.F32.PACK_AB R70, RZ, R70 ;  /* 0x00000046ff46723e */ /* 0x000fe200000000ff */
        /* <DEDUP_REMOVED lines=8> */
[----:B------:R-:W-:Y:S01]  /*5d20*/  @P0 STG.E.U16 desc[UR38][R10.64+0x20], R64 ;  /* 0x000020400a000986 */ /* 0x000fe2000c101526 */
[----:B------:R-:W-:Y:S01]  /*5d30*/  ISETP.GT.AND P0, PT, R3, RZ, P2 ;  /* 0x000000ff0300720c */ /* 0x000fe20001704270 */
[-C--:B------:R-:W-:Y:S01]  /*5d40*/  FMUL R85, R85, R90.reuse ;  /* 0x0000005a55557220 */ /* 0x080fe20000400000 */
[----:B------:R-:W-:Y:S01]  /*5d50*/  F2FP.F16.F32.PACK_AB R75, RZ, R75 ;  /* 0x0000004bff4b723e */ /* 0x000fe200000000ff */
[-C--:B------:R-:W-:Y:S01]  /*5d60*/  FMUL R86, R86, R90.reuse ;  /* 0x0000005a56567220 */ /* 0x080fe20000400000 */
[----:B------:R-:W-:Y:S01]  /*5d70*/  ISETP.GT.AND P5, PT, R4, 0x28, PT ;  /* 0x000000280400780c */ /* 0x000fe20003fa4270 */
[----:B------:R-:W-:Y:S01]  /*5d80*/  FMUL R87, R87, R90 ;  /* 0x0000005a57577220 */ /* 0x000fe20000400000 */
[----:B------:R-:W-:Y:S01]  /*5d90*/  F2FP.F16.F32.PACK_AB R76, RZ, R76 ;  /* 0x0000004cff4c723e */ /* 0x000fe200000000ff */
[-C--:B------:R-:W-:Y:S01]  /*5da0*/  FMUL R24, R24, R90.reuse ;  /* 0x0000005a18187220 */ /* 0x080fe20000400000 */
[----:B------:R-:W-:Y:S01]  /*5db0*/  ISETP.GT.AND P4, PT, R4, 0x29, PT ;  /* 0x000000290400780c */ /* 0x000fe20003f84270 */
[-C--:B------:R-:W-:Y:S01]  /*5dc0*/  FMUL R25, R25, R90.reuse ;  /* 0x0000005a19197220 */ /* 0x080fe20000400000 */
[----:B------:R-:W-:Y:S01]  /*5dd0*/  F2FP.F16.F32.PACK_AB R77, RZ, R77 ;  /* 0x0000004dff4d723e */ /* 0x000fe200000000ff */
[----:B------:R-:W-:Y:S01]  /*5de0*/  FMUL R26, R26, R90 ;  /* 0x0000005a1a1a7220 */ /* 0x000fe20000400000 */
[----:B------:R-:W-:Y:S01]  /*5df0*/  F2FP.F16.F32.PACK_AB R78, RZ, R78 ;  /* 0x0000004eff4e723e */ /* 0x000fe200000000ff */
[----:B------:R-:W-:Y:S01]  /*5e00*/  @P0 STG.E.U16 desc[UR38][R10.64+0x22], R65 ;  /* 0x000022410a000986 */ /* 0x000fe2000c101526 */
[----:B------:R-:W-:Y:S01]  /*5e10*/  ISETP.GT.AND P0, PT, R3, 0x8, P3 ;  /* 0x000000080300780c */ /* 0x000fe20001f04270 */
[-C--:B------:R-:W-:Y:S01]  /*5e20*/  FMUL R27, R27, R90.reuse ;  /* 0x0000005a1b1b7220 */ /* 0x080fe20000400000 */
[----:B------:R-:W-:Y:S01]  /*5e30*/  F2FP.F16.F32.PACK_AB R79, RZ, R79 ;  /* 0x0000004fff4f723e */ /* 0x000fe200000000ff */
[-C--:B------:R-:W-:Y:S01]  /*5e40*/  FMUL R28, R28, R90.reuse ;  /* 0x0000005a1c1c7220 */ /* 0x080fe20000400000 */
[----:B------:R-:W-:Y:S01]  /*5e50*/  ISETP.GT.AND P3, PT, R4, 0x30, PT ;  /* 0x000000300400780c */ /* 0x000fe20003f64270 */
        /* <DEDUP_REMOVED lines=8> */
[----:B------:R-:W-:Y:S01]  /*5ee0*/  @P0 STG.E.U16 desc[UR38][R8.64+0x20], R66 ;  /* 0x0000204208000986 */ /* 0x000fe2000c101526 */
[----:B------:R-:W-:Y:S01]  /*5ef0*/  ISETP.GT.AND P0, PT, R3, 0x8, P2 ;  /* 0x000000080300780c */ /* 0x000fe20001704270 */
[-C--:B------:R-:W-:Y:S01]  /*5f00*/  FMUL R33, R33, R90.reuse ;  /* 0x0000005a21217220 */ /* 0x080fe20000400000 */
[----:B------:R-:W-:Y:S01]  /*5f10*/  ISETP.GT.AND P2, PT, R4, 0x18, PT ;  /* 0x000000180400780c */ /* 0x000fe20003f44270 */
[----:B------:R-:W-:Y:S01]  /*5f20*/  FMUL R34, R34, R90 ;  /* 0x0000005a22227220 */ /* 0x000fe20000400000 */
[----:B------:R-:W-:Y:S01]  /*5f30*/  F2FP.F16.F32.PACK_AB R84, RZ, R84 ;  /* 0x00000054ff54723e */ /* 0x000fe200000000ff */
[-C--:B------:R-:W-:Y:S01]  /*5f40*/  FMUL R35, R35, R90.reuse ;  /* 0x0000005a23237220 */ /* 0x080fe20000400000 */
[----:B------:R-:W-:Y:S01]  /*5f50*/  P2R R5, PR, RZ, 0x20 ;  /* 0x00000020ff057803 */ /* 0x000fe20000000000 */
[-C--:B------:R-:W-:Y:S01]  /*5f60*/  FMUL R36, R36, R90.reuse ;  /* 0x0000005a24247220 */ /* 0x080fe20000400000 */
[----:B------:R-:W-:Y:S01]  /*5f70*/  F2FP.F16.F32.PACK_AB R85, RZ, R85 ;  /* 0x00000055ff55723e */ /* 0x000fe200000000ff */
[----:B------:R-:W-:Y:S01]  /*5f80*/  FMUL R37, R37, R90 ;  /* 0x0000005a25257220 */ /* 0x000fe20000400000 */
[----:B------:R-:W-:Y:S01]  /*5f90*/  F2FP.F16.F32.PACK_AB R86, RZ, R86 ;  /* 0x00000056ff56723e */ /* 0x000fe200000000ff */
[-C--:B------:R-:W-:Y:S01]  /*5fa0*/  FMUL R38, R38, R90.reuse ;  /* 0x0000005a26267220 */ /* 0x080fe20000400000 */
[----:B------:R-:W-:Y:S01]  /*5fb0*/  F2FP.F16.F32.PACK_AB R87, RZ, R87 ;  /* 0x00000057ff57723e */ /* 0x000fe200000000ff */
[----:B------:R-:W-:Y:S01]  /*5fc0*/  @P0 STG.E.U16 desc[UR38][R8.64+0x22], R67 ;  /* 0x0000224308000986 */ /* 0x000fe2000c101526 */
[----:B------:R-:W-:Y:S01]  /*5fd0*/  ISETP.GT.AND P0, PT, R3, RZ, P2 ;  /* 0x000000ff0300720c */ /* 0x000fe20001704270 */
        /* <DEDUP_REMOVED lines=36> */
[----:B------:R-:W-:Y:S01]  /*6220*/  FMUL R55, R55, R90 ;  /* 0x0000005a37377220 */ /* 0x000fe20000400000 */
[----:B------:R-:W-:-:S02]  /*6230*/  F2FP.F16.F32.PACK_AB R39, RZ, R39 ;  /* 0x00000027ff27723e */ /* 0x000fc400000000ff */
[----:B------:R-:W-:Y:S01]  /*6240*/  F2FP.F16.F32.PACK_AB R40, RZ, R40 ;  /* 0x00000028ff28723e */ /* 0x000fe200000000ff */
[----:B------:R-:W-:Y:S01]  /*6250*/  @P0 STG.E.U16 desc[UR38][R8.64+0x30], R70 ;  /* 0x0000304608000986 */ /* 0x000fe2000c101526 */
[----:B------:R-:W-:Y:S02]  /*6260*/  ISETP.GT.AND P0, PT, R3, 0x8, P1 ;  /* 0x000000080300780c */ /* 0x000fe40000f04270 */
[----:B------:R-:W-:Y:S02]  /*6270*/  ISETP.GT.AND P1, PT, R4, 0x21, PT ;  /* 0x000000210400780c */ /* 0x000fe40003f24270 */
[----:B------:R-:W-:Y:S02]  /*6280*/  F2FP.F16.F32.PACK_AB R41, RZ, R41 ;  /* 0x00000029ff29723e */ /* 0x000fe400000000ff */
[----:B------:R-:W-:Y:S02]  /*6290*/  F2FP.F16.F32.PACK_AB R42, RZ, R42 ;  /* 0x0000002aff2a723e */ /* 0x000fe400000000ff */
[----:B------:R-:W-:-:S02]  /*62a0*/  F2FP.F16.F32.PACK_AB R43, RZ, R43 ;  /* 0x0000002bff2b723e */ /* 0x000fc400000000ff */
[----:B------:R-:W-:Y:S02]  /*62b0*/  F2FP.F16.F32.PACK_AB R44, RZ, R44 ;  /* 0x0000002cff2c723e */ /* 0x000fe400000000ff */
[----:B------:R-:W-:Y:S01]  /*62c0*/  F2FP.F16.F32.PACK_AB R45, RZ, R45 ;  /* 0x0000002dff2d723e */ /* 0x000fe200000000ff */
[----:B------:R-:W-:Y:S01]  /*62d0*/  @P0 STG.E.U16 desc[UR38][R8.64+0x32], R71 ;  /* 0x0000324708000986 */ /* 0x000fe2000c101526 */
[----:B------:R-:W-:Y:S02]  /*62e0*/  ISETP.GT.AND P0, PT, R3, RZ, P2 ;  /* 0x000000ff0300720c */ /* 0x000fe40001704270 */
[----:B------:R-:W-:Y:S02]  /*62f0*/  F2FP.F16.F32.PACK_AB R46, RZ, R46 ;  /* 0x0000002eff2e723e */ /* 0x000fe400000000ff */
[----:B------:R-:W-:Y:S02]  /*6300*/  F2FP.F16.F32.PACK_AB R47, RZ, R47 ;  /* 0x0000002fff2f723e */ /* 0x000fe400000000ff */
[----:B------:R-:W-:-:S02]  /*6310*/  F2FP.F16.F32.PACK_AB R48, RZ, R48 ;  /* 0x00000030ff30723e */ /* 0x000fc400000000ff */
[----:B------:R-:W-:Y:S02]  /*6320*/  F2FP.F16.F32.PACK_AB R49, RZ, R49 ;  /* 0x00000031ff31723e */ /* 0x000fe400000000ff */
[----:B------:R-:W-:Y:S02]  /*6330*/  F2FP.F16.F32.PACK_AB R50, RZ, R50 ;  /* 0x00000032ff32723e */ /* 0x000fe400000000ff */
[----:B------:R-:W-:Y:S01]  /*6340*/  F2FP.F16.F32.PACK_AB R51, RZ, R51 ;  /* 0x00000033ff33723e */ /* 0x000fe200000000ff */
[----:B------:R-:W-:Y:S01]  /*6350*/  @P0 STG.E.U16 desc[UR38][R10.64+0x40], R72 ;  /* 0x000040480a000986 */ /* 0x000fe2000c101526 */
[----:B------:R-:W-:Y:S02]  /*6360*/  ISETP.GT.AND P0, PT, R3, RZ, P1 ;  /* 0x000000ff0300720c */ /* 0x000fe40000f04270 */
[----:B------:R-:W-:Y:S02]  /*6370*/  F2FP.F16.F32.PACK_AB R52, RZ, R52 ;  /* 0x00000034ff34723e */ /* 0x000fe400000000ff */
[----:B------:R-:W-:-:S02]  /*6380*/  F2FP.F16.F32.PACK_AB R53, RZ, R53 ;  /* 0x00000035ff35723e */ /* 0x000fc400000000ff */
[----:B------:R-:W-:Y:S02]  /*6390*/  F2FP.F16.F32.PACK_AB R54, RZ, R54 ;  /* 0x00000036ff36723e */ /* 0x000fe400000000ff */
[----:B------:R-:W-:-:S05]  /*63a0*/  F2FP.F16.F32.PACK_AB R55, RZ, R55 ;  /* 0x00000037ff37723e */ /* 0x000fca00000000ff */
[----:B------:R-:W-:Y:S01]  /*63b0*/  @P0 STG.E.U16 desc[UR38][R10.64+0x42], R73 ;  /* 0x000042490a000986 */ /* 0x000fe2000c101526 */
[----:B------:R-:W-:Y:S02]  /*63c0*/  ISETP.GT.AND P0, PT, R3, 0x8, P2 ;  /* 0x000000080300780c */ /* 0x000fe40001704270 */
[----:B------:R-:W-:-:S11]  /*63d0*/  ISETP.GT.AND P2, PT, R4, 0x38, PT ;  /* 0x000000380400780c */ /* 0x000fd60003f44270 */
[----:B------:R-:W-:Y:S01]  /*63e0*/  @P0 STG.E.U16 desc[UR38][R8.64+0x40], R74 ;  /* 0x0000404a08000986 */ /* 0x000fe2000c101526 */
[----:B------:R-:W-:-:S13]  /*63f0*/  ISETP.GT.AND P0, PT, R3, 0x8, P1 ;  /* 0x000000080300780c */ /* 0x000fda0000f04270 */
[----:B------:R-:W-:Y:S01]  /*6400*/  @P0 STG.E.U16 desc[UR38][R8.64+0x42], R75 ;  /* 0x0000424b08000986 */ /* 0x000fe2000c101526 */
[----:B------:R-:W-:-:S13]  /*6410*/  ISETP.GT.AND P0, PT, R3, RZ, P5 ;  /* 0x000000ff0300720c */ /* 0x000fda0002f04270 */
[----:B------:R-:W-:Y:S01]  /*6420*/  @P0 STG.E.U16 desc[UR38][R10.64+0x50], R76 ;  /* 0x0000504c0a000986 */ /* 0x000fe2000c101526 */
[----:B------:R-:W-:-:S13]  /*6430*/  ISETP.GT.AND P0, PT, R3, RZ, P4 ;  /* 0x000000ff0300720c */ /* 0x000fda0002704270 */
[----:B------:R-:W-:Y:S01]  /*6440*/  @P0 STG.E.U16 desc[UR38][R10.64+0x52], R77 ;  /* 0x0000524d0a000986 */ /* 0x000fe2000c101526 */
[----:B------:R-:W-:-:S13]  /*6450*/  ISETP.GT.AND P0, PT, R3, 0x8, P5 ;  /* 0x000000080300780c */ /* 0x000fda0002f04270 */
[----:B------:R-:W-:Y:S01]  /*6460*/  @P0 STG.E.U16 desc[UR38][R8.64+0x50], R78 ;  /* 0x0000504e08000986 */ /* 0x000fe2000c101526 */
[----:B------:R-:W-:-:S13]  /*6470*/  ISETP.GT.AND P0, PT, R3, 0x8, P4 ;  /* 0x000000080300780c */ /* 0x000fda0002704270 */
[----:B------:R-:W-:Y:S01]  /*6480*/  @P0 STG.E.U16 desc[UR38][R8.64+0x52], R79 ;  /* 0x0000524f08000986 */ /* 0x000fe2000c101526 */
[----:B------:R-:W-:-:S13]  /*6490*/  ISETP.GT.AND P0, PT, R3, RZ, P3 ;  /* 0x000000ff0300720c */ /* 0x000fda0001f04270 */
[----:B------:R-:W-:Y:S01]  /*64a0*/  @P0 STG.E.U16 desc[UR38][R10.64+0x60], R80 ;  /* 0x000060500a000986 */ /* 0x000fe2000c101526 */
[----:B------:R-:W-:-:S04]  /*64b0*/  ISETP.GT.AND P0, PT, R4, 0x31, PT ;  /* 0x000000310400780c */ /* 0x000fc80003f04270 */
[----:B------:R-:W-:-:S13]  /*64c0*/  ISETP.GT.AND P1, PT, R3, RZ, P0 ;  /* 0x000000ff0300720c */ /* 0x000fda0000724270 */
[----:B------:R-:W-:Y:S01]  /*64d0*/  @P1 STG.E.U16 desc[UR38][R10.64+0x62], R81 ;  /* 0x000062510a001986 */ /* 0x000fe2000c101526 */
[----:B------:R-:W-:-:S13]  /*64e0*/  ISETP.GT.AND P1, PT, R3, 0x8, P3 ;  /* 0x000000080300780c */ /* 0x000fda0001f24270 */
[----:B------:R-:W-:Y:S01]  /*64f0*/  @P1 STG.E.U16 desc[UR38][R8.64+0x60], R82 ;  /* 0x0000605208001986 */ /* 0x000fe2000c101526 */
[----:B------:R-:W-:-:S13]  /*6500*/  ISETP.GT.AND P1, PT, R3, 0x8, P0 ;  /* 0x000000080300780c */ /* 0x000fda0000724270 */
[----:B------:R-:W-:Y:S01]  /*6510*/  @P1 STG.E.U16 desc[UR38][R8.64+0x62], R83 ;  /* 0x0000625308001986 */ /* 0x000fe2000c101526 */
[----:B------:R-:W-:-:S05]  /*6520*/  IADD3 R14, P1, R23, R8, RZ ;  /* 0x00000008170e7210 */ /* 0x000fca0007f3e0ff */
[----:B------:R-:W-:Y:S01]  /*6530*/  IMAD.X R15, R13, 0x1, R9, P1 ;  /* 0x000000010d0f7824 */ /* 0x000fe200008e0609 */
[----:B------:R-:W-:-:S13]  /*6540*/  ISETP.GT.AND P1, PT, R3, RZ, P2 ;  /* 0x000000ff0300720c */ /* 0x000fda0001724270 */
[----:B------:R-:W-:Y:S01]  /*6550*/  @P1 STG.E.U16 desc[UR38][R10.64+0x70], R84 ;  /* 0x000070540a001986 */ /* 0x000fe2000c101526 */
[----:B------:R-:W-:-:S05]  /*6560*/  IADD3 R20, P1, R23, R8, RZ ;  /* 0x0000000817147210 */ /* 0x000fca0007f3e0ff */
[----:B------:R-:W-:Y:S01]  /*6570*/  IMAD.X R21, R13, 0x1, R9, P1 ;  /* 0x000000010d157824 */ /* 0x000fe200008e0609 */
[----:B------:R-:W-:-:S05]  /*6580*/  IADD3 R12, P1, R23, R10, RZ ;  /* 0x0000000a170c7210 */ /* 0x000fca0007f3e0ff */
[----:B------:R-:W-:Y:S01]  /*6590*/  IMAD.X R13, R13, 0x1, R11, P1 ;  /* 0x000000010d0d7824 */ /* 0x000fe200008e060b */
[----:B------:R-:W-:-:S04]  /*65a0*/  ISETP.GT.AND P1, PT, R4, 0x39, PT ;  /* 0x000000390400780c */ /* 0x000fc80003f24270 */
[----:B------:R-:W-:-:S13]  /*65b0*/  ISETP.GT.AND P5, PT, R3, RZ, P1 ;  /* 0x000000ff0300720c */ /* 0x000fda0000fa4270 */
[----:B------:R-:W-:Y:S01]  /*65c0*/  @P5 STG.E.U16 desc[UR38][R10.64+0x72], R85 ;  /* 0x000072550a005986 */ /* 0x000fe2000c101526 */
[----:B------:R-:W-:-:S13]  /*65d0*/  ISETP.GT.AND P5, PT, R3, 0x8, P2 ;  /* 0x000000080300780c */ /* 0x000fda00017a4270 */
[----:B------:R-:W-:Y:S01]  /*65e0*/  @P5 STG.E.U16 desc[UR38][R8.64+0x70], R86 ;  /* 0x0000705608005986 */ /* 0x000fe2000c101526 */
[----:B------:R-:W-:-:S13]  /*65f0*/  ISETP.GT.AND P5, PT, R3, 0x8, P1 ;  /* 0x000000080300780c */ /* 0x000fda0000fa4270 */
[----:B------:R0:W-:Y:S01]  /*6600*/  @P5 STG.E.U16 desc[UR38][R8.64+0x72], R87 ;  /* 0x0000725708005986 */ /* 0x0001e2000c101526 */
[C---:B------:R-:W-:Y:S02]  /*6610*/  ISETP.GT.AND P5, PT, R3.reuse, 0x80, P6 ;  /* 0x000000800300780c */ /* 0x040fe400037a4270 */
[----:B------:R-:W-:-:S11]  /*6620*/  ISETP.GT.AND P6, PT, R3, 0x88, P6 ;  /* 0x000000880300780c */ /* 0x000fd600037c4270 */
[----:B------:R-:W-:Y:S01]  /*6630*/  @P5 STG.E.U16 desc[UR38][R12.64], R24 ;  /* 0x000000180c005986 */ /* 0x000fe2000c101526 */
[----:B------:R-:W-:-:S04]  /*6640*/  ISETP.GT.AND P5, PT, R4, 0x1, PT ;  /* 0x000000010400780c */ /* 0x000fc80003fa4270 */
[----:B------:R-:W-:-:S13]  /*6650*/  ISETP.GT.AND P5, PT, R3, 0x80, P5 ;  /* 0x000000800300780c */ /* 0x000fda0002fa4270 */
[----:B0-----:R-:W-:Y:S02]  /*6660*/  @P5 IMAD.MOV.U32 R8, RZ, RZ, R12 ;  /* 0x000000ffff085224 */ /* 0x001fe400078e000c */
[----:B------:R-:W-:-:S05]  /*6670*/  @P5 IMAD.MOV.U32 R9, RZ, RZ, R13 ;  /* 0x000000ffff095224 */ /* 0x000fca00078e000d */
[----:B------:R0:W-:Y:S01]  /*6680*/  @P5 STG.E.U16 desc[UR38][R8.64+0x2], R25 ;  /* 0x0000021908005986 */ /* 0x0001e2000c101526 */
[----:B------:R-:W-:-:S03]  /*6690*/  ISETP.NE.AND P5, PT, R5, RZ, PT ;  /* 0x000000ff0500720c */ /* 0x000fc60003fa5270 */
[----:B------:R-:W-:Y:S01]  /*66a0*/  @P6 STG.E.U16 desc[UR38][R14.64], R26 ;  /* 0x0000001a0e006986 */ /* 0x000fe2000c101526 */
[----:B------:R-:W-:-:S04]  /*66b0*/  ISETP.GT.AND P6, PT, R4, 0x1, PT ;  /* 0x000000010400780c */ /* 0x000fc80003fc4270 */
[----:B------:R-:W-:-:S13]  /*66c0*/  ISETP.GT.AND P6, PT, R3, 0x88, P6 ;  /* 0x000000880300780c */ /* 0x000fda00037c4270 */
[----:B------:R-:W-:Y:S01]  /*66d0*/  @P6 STG.E.U16 desc[UR38][R20.64+0x2], R27 ;  /* 0x0000021b14006986 */ /* 0x000fe2000c101526 */
[----:B------:R-:W-:-:S04]  /*66e0*/  ISETP.GT.AND P6, PT, R4, 0x8, PT ;  /* 0x000000080400780c */ /* 0x000fc80003fc4270 */
[----:B------:R-:W-:-:S13]  /*66f0*/  ISETP.GT.AND P6, PT, R3, 0x80, P6 ;  /* 0x000000800300780c */ /* 0x000fda00037c4270 */
[----:B0-----:R-:W-:Y:S02]  /*6700*/  @P6 IMAD.MOV.U32 R8, RZ, RZ, R12 ;  /* 0x000000ffff086224 */ /* 0x001fe400078e000c */
[----:B------:R-:W-:-:S05]  /*6710*/  @P6 IMAD.MOV.U32 R9, RZ, RZ, R13 ;  /* 0x000000ffff096224 */ /* 0x000fca00078e000d */
[----:B------:R0:W-:Y:S01]  /*6720*/  @P6 STG.E.U16 desc[UR38][R8.64+0x10], R28 ;  /* 0x0000101c08006986 */ /* 0x0001e2000c101526 */
[----:B------:R-:W-:-:S04]  /*6730*/  ISETP.GT.AND P6, PT, R4, 0x9, PT ;  /* 0x000000090400780c */ /* 0x000fc80003fc4270 */
[----:B------:R-:W-:-:S13]  /*6740*/  ISETP.GT.AND P6, PT, R3, 0x80, P6 ;  /* 0x000000800300780c */ /* 0x000fda00037c4270 */
[----:B0-----:R-:W-:Y:S02]  /*6750*/  @P6 IMAD.MOV.U32 R8, RZ, RZ, R12 ;  /* 0x000000ffff086224 */ /* 0x001fe400078e000c */
[----:B------:R-:W-:-:S05]  /*6760*/  @P6 IMAD.MOV.U32 R9, RZ, RZ, R13 ;  /* 0x000000ffff096224 */ /* 0x000fca00078e000d */
[----:B------:R0:W-:Y:S01]  /*6770*/  @P6 STG.E.U16 desc[UR38][R8.64+0x12], R29 ;  /* 0x0000121d08006986 */ /* 0x0001e2000c101526 */
[----:B------:R-:W-:-:S04]  /*6780*/  ISETP.GT.AND P6, PT, R4, 0x8, PT ;  /* 0x000000080400780c */ /* 0x000fc80003fc4270 */
[----:B------:R-:W-:-:S13]  /*6790*/  ISETP.GT.AND P6, PT, R3, 0x88, P6 ;  /* 0x000000880300780c */ /* 0x000fda00037c4270 */
        /* <DEDUP_REMOVED lines=45> */
[----:B------:R-:W-:Y:S01]  /*6a70*/  @P6 STG.E.U16 desc[UR38][R8.64+0x42], R41 ;  /* 0x0000422908006986 */ /* 0x000fe2000c101526 */
[----:B------:R-:W-:-:S04]  /*6a80*/  ISETP.GT.AND P6, PT, R4, 0x20, PT ;  /* 0x000000200400780c */ /* 0x000fc80003fc4270 */
[----:B------:R-:W-:-:S13]  /*6a90*/  ISETP.GT.AND P6, PT, R3, 0x88, P6 ;  /* 0x000000880300780c */ /* 0x000fda00037c4270 */
[----:B------:R-:W-:Y:S01]  /*6aa0*/  @P6 STG.E.U16 desc[UR38][R6.64+0x40], R42 ;  /* 0x0000402a06006986 */ /* 0x000fe2000c101526 */
[----:B------:R-:W-:-:S04]  /*6ab0*/  ISETP.GT.AND P6, PT, R4, 0x21, PT ;  /* 0x000000210400780c */ /* 0x000fc80003fc4270 */
[----:B------:R-:W-:-:S13]  /*6ac0*/  ISETP.GT.AND P6, PT, R3, 0x88, P6 ;  /* 0x000000880300780c */ /* 0x000fda00037c4270 */
[----:B------:R-:W-:Y:S02]  /*6ad0*/  @P6 IMAD.MOV.U32 R4, RZ, RZ, R6 ;  /* 0x000000ffff046224 */ /* 0x000fe400078e0006 */
[----:B------:R-:W-:-:S05]  /*6ae0*/  @P6 IMAD.MOV.U32 R5, RZ, RZ, R7 ;  /* 0x000000ffff056224 */ /* 0x000fca00078e0007 */
[----:B------:R0:W-:Y:S01]  /*6af0*/  @P6 STG.E.U16 desc[UR38][R4.64+0x42], R43 ;  /* 0x0000422b04006986 */ /* 0x0001e2000c101526 */
[C---:B------:R-:W-:Y:S02]  /*6b00*/  ISETP.GT.AND P6, PT, R3.reuse, 0x80, P5 ;  /* 0x000000800300780c */ /* 0x040fe40002fc4270 */
[----:B------:R-:W-:-:S11]  /*6b10*/  ISETP.GT.AND P5, PT, R3, 0x88, P5 ;  /* 0x000000880300780c */ /* 0x000fd60002fa4270 */
[----:B0-----:R-:W-:Y:S02]  /*6b20*/  @P6 IMAD.MOV.U32 R4, RZ, RZ, R12 ;  /* 0x000000ffff046224 */ /* 0x001fe400078e000c */
[----:B------:R-:W-:-:S05]  /*6b30*/  @P6 IMAD.MOV.U32 R5, RZ, RZ, R13 ;  /* 0x000000ffff056224 */ /* 0x000fca00078e000d */
[----:B------:R0:W-:Y:S01]  /*6b40*/  @P6 STG.E.U16 desc[UR38][R4.64+0x50], R44 ;  /* 0x0000502c04006986 */ /* 0x0001e2000c101526 */
[C---:B------:R-:W-:Y:S02]  /*6b50*/  ISETP.GT.AND P6, PT, R3.reuse, 0x80, P4 ;  /* 0x000000800300780c */ /* 0x040fe400027c4270 */
[----:B------:R-:W-:-:S11]  /*6b60*/  ISETP.GT.AND P4, PT, R3, 0x88, P4 ;  /* 0x000000880300780c */ /* 0x000fd60002784270 */
[----:B0-----:R-:W-:Y:S02]  /*6b70*/  @P6 IMAD.MOV.U32 R4, RZ, RZ, R12 ;  /* 0x000000ffff046224 */ /* 0x001fe400078e000c */
[----:B------:R-:W-:-:S05]  /*6b80*/  @P6 IMAD.MOV.U32 R5, RZ, RZ, R13 ;  /* 0x000000ffff056224 */ /* 0x000fca00078e000d */
[----:B------:R0:W-:Y:S02]  /*6b90*/  @P6 STG.E.U16 desc[UR38][R4.64+0x52], R45 ;  /* 0x0000522d04006986 */ /* 0x0001e4000c101526 */
[----:B0-----:R-:W-:Y:S02]  /*6ba0*/  @P5 IMAD.MOV.U32 R4, RZ, RZ, R6 ;  /* 0x000000ffff045224 */ /* 0x001fe400078e0006 */
[----:B------:R-:W-:-:S05]  /*6bb0*/  @P5 IMAD.MOV.U32 R5, RZ, RZ, R7 ;  /* 0x000000ffff055224 */ /* 0x000fca00078e0007 */
[----:B------:R0:W-:Y:S01]  /*6bc0*/  @P5 STG.E.U16 desc[UR38][R4.64+0x50], R46 ;  /* 0x0000502e04005986 */ /* 0x0001e2000c101526 */
[C---:B------:R-:W-:Y:S02]  /*6bd0*/  ISETP.GT.AND P5, PT, R3.reuse, 0x80, P3 ;  /* 0x000000800300780c */ /* 0x040fe40001fa4270 */
[----:B------:R-:W-:Y:S01]  /*6be0*/  ISETP.GT.AND P3, PT, R3, 0x88, P3 ;  /* 0x000000880300780c */ /* 0x000fe20001f64270 */
        /* <DEDUP_REMOVED lines=17> */
[----:B------:R0:W-:Y:S02]  /*6d00*/  @P3 STG.E.U16 desc[UR38][R4.64+0x60], R50 ;  /* 0x0000603204003986 */ /* 0x0001e4000c101526 */
[----:B0-----:R-:W-:Y:S02]  /*6d10*/  @P0 IMAD.MOV.U32 R4, RZ, RZ, R6 ;  /* 0x000000ffff040224 */ /* 0x001fe400078e0006 */
[----:B------:R-:W-:-:S05]  /*6d20*/  @P0 IMAD.MOV.U32 R5, RZ, RZ, R7 ;  /* 0x000000ffff050224 */ /* 0x000fca00078e0007 */
[----:B------:R0:W-:Y:S02]  /*6d30*/  @P0 STG.E.U16 desc[UR38][R4.64+0x62], R51 ;  /* 0x0000623304000986 */ /* 0x0001e4000c101526 */
[----:B0-----:R-:W-:Y:S02]  /*6d40*/  @P5 IMAD.MOV.U32 R4, RZ, RZ, R12 ;  /* 0x000000ffff045224 */ /* 0x001fe400078e000c */
[----:B------:R-:W-:-:S05]  /*6d50*/  @P5 IMAD.MOV.U32 R5, RZ, RZ, R13 ;  /* 0x000000ffff055224 */ /* 0x000fca00078e000d */
[----:B------:R0:W-:Y:S04]  /*6d60*/  @P5 STG.E.U16 desc[UR38][R4.64+0x70], R52 ;  /* 0x0000703404005986 */ /* 0x0001e8000c101526 */
[----:B------:R1:W-:Y:S01]  /*6d70*/  @P4 STG.E.U16 desc[UR38][R12.64+0x72], R53 ;  /* 0x000072350c004986 */ /* 0x0003e2000c101526 */
[----:B0-----:R-:W-:Y:S02]  /*6d80*/  @P2 IMAD.MOV.U32 R4, RZ, RZ, R6 ;  /* 0x000000ffff042224 */ /* 0x001fe400078e0006 */
[----:B------:R-:W-:-:S05]  /*6d90*/  @P2 IMAD.MOV.U32 R5, RZ, RZ, R7 ;  /* 0x000000ffff052224 */ /* 0x000fca00078e0007 */
[----:B------:R1:W-:Y:S04]  /*6da0*/  @P2 STG.E.U16 desc[UR38][R4.64+0x70], R54 ;  /* 0x0000703604002986 */ /* 0x0003e8000c101526 */
[----:B------:R1:W-:Y:S02]  /*6db0*/  @P1 STG.E.U16 desc[UR38][R6.64+0x72], R55 ;  /* 0x0000723706001986 */ /* 0x0003e4000c101526 */
.L_x_156:
[----:B------:R-:W-:Y:S05]  /*6dc0*/  BSYNC B0 ;  /* 0x0000000000007941 */ /* 0x000fea0003800000 */
.L_x_32:
[----:B------:R-:W-:Y:S01]  /*6dd0*/  IADD3 R16, P0, R16, UR36, RZ ;  /* 0x0000002410107c10 */ /* 0x000fe2000ff1e0ff */
[----:B------:R-:W-:Y:S01]  /*6de0*/  ULDC.64 UR4, c[0x0][0x650] ;  /* 0x0001940000047ab9 */ /* 0x000fe20000000a00 */
[----:B------:R-:W-:Y:S01]  /*6df0*/  PRMT R3, RZ, 0x7610, R3 ;  /* 0x00007610ff037816 */ /* 0x000fe20000000003 */
[----:B------:R-:W-:Y:S01]  /*6e00*/  IMAD.MOV.U32 R102, RZ, RZ, -0x1 ;  /* 0xffffffffff667424 */ /* 0x000fe200078e00ff */
[----:B------:R-:W-:Y:S01]  /*6e10*/  IADD3.X R17, R17, UR42, RZ, P0, !PT ;  /* 0x0000002a11117c10 */ /* 0x000fe200087fe4ff */
[----:B------:R-:W-:Y:S01]  /*6e20*/  IMAD.MOV.U32 R23, RZ, RZ, -0x1 ;  /* 0xffffffffff177424 */ /* 0x000fe200078e00ff */
[----:B------:R-:W-:-:S04]  /*6e30*/  ISETP.GE.U32.AND P0, PT, R16, UR4, PT ;  /* 0x0000000410007c0c */ /* 0x000fc8000bf06070 */
[----:B------:R-:W-:-:S13]  /*6e40*/  ISETP.GE.U32.AND.EX P0, PT, R17, UR5, PT, P0 ;  /* 0x0000000511007c0c */ /* 0x000fda000bf06100 */
[----:B------:R-:W-:Y:S05]  /*6e50*/  @P0 BRA `(.L_x_157) ;  /* 0x0000000400500947 */ /* 0x000fea0003800000 */
[----:B0-----:R-:W0:Y:S01]  /*6e60*/  LDC.64 R10, c[0x0][0x628] ;  /* 0x00018a00ff0a7b82 */ /* 0x001e220000000a00 */
[----:B-1----:R-:W1:Y:S01]  /*6e70*/  S2R R12, SR_CTAID.X ;  /* 0x00000000000c7919 */ /* 0x002e620000002500 */
[----:B----4-:R-:W-:Y:S02]  /*6e80*/  IMAD.MOV.U32 R8, RZ, RZ, R16 ;  /* 0x000000ffff087224 */ /* 0x010fe400078e0010 */
[----:B------:R-:W-:Y:S01]  /*6e90*/  IMAD.MOV.U32 R9, RZ, RZ, R17 ;  /* 0x000000ffff097224 */ /* 0x000fe200078e0011 */
[----:B------:R-:W4:Y:S03]  /*6ea0*/  S2R R20, SR_CTAID.Y ;  /* 0x0000000000147919 */ /* 0x000f260000002600 */
[----:B------:R-:W1:Y:S08]  /*6eb0*/  LDC R0, c[0x0][0x630] ;  /* 0x00018c00ff007b82 */ /* 0x000e700000000800 */
[----:B------:R-:W1:Y:S01]  /*6ec0*/  LDC.64 R14, c[0x0][0x620] ;  /* 0x00018800ff0e7b82 */ /* 0x000e620000000a00 */
[----:B0-----:R-:W-:-:S04]  /*6ed0*/  ISETP.NE.U32.AND P0, PT, R10, RZ, PT ;  /* 0x000000ff0a00720c */ /* 0x001fc80003f05070 */
[----:B------:R-:W-:-:S13]  /*6ee0*/  ISETP.NE.AND.EX P0, PT, R11, RZ, PT, P0 ;  /* 0x000000ff0b00720c */ /* 0x000fda0003f05300 */
[----:B-1--4-:R-:W-:Y:S05]  /*6ef0*/  @!P0 BRA `(.L_x_158) ;  /* 0x0000000000288947 */ /* 0x012fea0003800000 */
        /* <DEDUP_REMOVED lines=10> */
.L_x_158:
[-CC-:B------:R-:W-:Y:S01]  /*6fa0*/  SHF.R.U64 R23, R8, R0.reuse, R9.reuse ;  /* 0x0000000008177219 */ /* 0x180fe20000001209 */
[----:B------:R-:W0:Y:S01]  /*6fb0*/  LDC.64 R26, c[0x0][0x640] ;  /* 0x00019000ff1a7b82 */ /* 0x000e220000000a00 */
[----:B------:R-:W-:Y:S01]  /*6fc0*/  SHF.R.U32.HI R0, RZ, R0, R9 ;  /* 0x00000000ff007219 */ /* 0x000fe20000011609 */
[----:B------:R-:W-:Y:S01]  /*6fd0*/  ULDC UR4, c[0x0][0x150] ;  /* 0x0000540000047ab9 */ /* 0x000fe20000000800 */
[----:B------:R-:W-:Y:S02]  /*6fe0*/  IADD3 R3, P0, RZ, -R23, RZ ;  /* 0x80000017ff037210 */ /* 0x000fe40007f1e0ff */
[----:B------:R-:W-:-:S03]  /*6ff0*/  I2FP.F32.U32 R7, R12 ;  /* 0x0000000c00077245 */ /* 0x000fc60000201000 */
[----:B------:R-:W1:Y:S01]  /*7000*/  LDC R6, c[0x0][0x618] ;  /* 0x00018600ff067b82 */ /* 0x000e620000000800 */
[----:B------:R-:W-:Y:S02]  /*7010*/  IMAD.X R5, RZ, RZ, ~R0, P0 ;  /* 0x000000ffff057224 */ /* 0x000fe400000e0e00 */
[----:B------:R-:W-:Y:S01]  /*7020*/  FMUL R7, R7, UR4 ;  /* 0x0000000407077c20 */ /* 0x000fe20008400000 */
[----:B------:R-:W-:Y:S01]  /*7030*/  ULDC UR4, c[0x0][0x154] ;  /* 0x0000550000047ab9 */ /* 0x000fe20000000800 */
[-C--:B------:R-:W-:Y:S02]  /*7040*/  IMAD R0, R5, R14.reuse, RZ ;  /* 0x0000000e05007224 */ /* 0x080fe400078e02ff */
[C---:B------:R-:W-:Y:S01]  /*7050*/  IMAD.WIDE.U32 R4, R3.reuse, R14, R16 ;  /* 0x0000000e03047225 */ /* 0x040fe200078e0010 */
[----:B------:R-:W4:Y:S01]  /*7060*/  LDC R8, c[0x0][0x608] ;  /* 0x00018200ff087b82 */ /* 0x000f220000000800 */
[----:B------:R-:W2:Y:S02]  /*7070*/  F2I.U32.TRUNC.NTZ R7, R7 ;  /* 0x0000000700077305 */ /* 0x000ea4000020f000 */
[----:B------:R-:W-:Y:S01]  /*7080*/  IMAD R3, R3, R15, R0 ;  /* 0x0000000f03037224 */ /* 0x000fe200078e0200 */
[----:B------:R-:W-:-:S03]  /*7090*/  I2FP.F32.U32 R0, R20 ;  /* 0x0000001400007245 */ /* 0x000fc60000201000 */
[----:B------:R-:W-:Y:S01]  /*70a0*/  IMAD.IADD R3, R5, 0x1, R3 ;  /* 0x0000000105037824 */ /* 0x000fe200078e0203 */
[----:B------:R-:W3:Y:S01]  /*70b0*/  LDC R11, c[0x0][0x658] ;  /* 0x00019600ff0b7b82 */ /* 0x000ee20000000800 */
[----:B0-----:R-:W-:-:S04]  /*70c0*/  ISETP.NE.U32.AND P0, PT, R26, RZ, PT ;  /* 0x000000ff1a00720c */ /* 0x001fc80003f05070 */
[----:B------:R-:W-:-:S03]  /*70d0*/  ISETP.NE.AND.EX P0, PT, R27, RZ, PT, P0 ;  /* 0x000000ff1b00720c */ /* 0x000fc60003f05300 */
[----:B------:R-:W0:Y:S01]  /*70e0*/  LDC R9, c[0x0][0x144] ;  /* 0x00005100ff097b82 */ /* 0x000e220000000800 */
[-C--:B-1----:R-:W-:Y:S01]  /*70f0*/  SHF.R.U64 R10, R4, R6.reuse, R3 ;  /* 0x00000006040a7219 */ /* 0x082fe20000001203 */
[----:B--2---:R-:W-:Y:S01]  /*7100*/  IMAD.MOV R7, RZ, RZ, -R7 ;  /* 0x000000ffff077224 */ /* 0x004fe200078e0a07 */
[----:B------:R-:W-:Y:S01]  /*7110*/  SHF.R.U32.HI R3, RZ, R6, R3 ;  /* 0x00000006ff037219 */ /* 0x000fe20000011603 */
[----:B------:R-:W-:-:S04]  /*7120*/  FMUL R6, R0, UR4 ;  /* 0x0000000400067c20 */ /* 0x000fc80008400000 */
[----:B------:R-:W1:Y:S01]  /*7130*/  LDC R21, c[0x0][0x148] ;  /* 0x00005200ff157b82 */ /* 0x000e620000000800 */
[----:B------:R2:W0:Y:S01]  /*7140*/  F2I.U32.TRUNC.NTZ R14, R6 ;  /* 0x00000006000e7305 */ /* 0x000422000020f000 */
[-CC-:B----4-:R-:W-:Y:S02]  /*7150*/  SHF.R.U64 R13, R10, R8.reuse, R3.reuse ;  /* 0x000000080a0d7219 */ /* 0x190fe40000001203 */
[----:B------:R-:W-:-:S04]  /*7160*/  SHF.R.U32.HI R0, RZ, R8, R3 ;  /* 0x00000008ff007219 */ /* 0x000fc80000011603 */
[----:B------:R-:W4:Y:S01]  /*7170*/  LDC R24, c[0x0][0x600] ;  /* 0x00018000ff187b82 */ /* 0x000f220000000800 */
[-CC-:B---3--:R-:W-:Y:S02]  /*7180*/  SHF.R.U64 R15, R13, R11.reuse, R0.reuse ;  /* 0x0000000b0d0f7219 */ /* 0x188fe40000001200 */
[----:B------:R-:W-:-:S03]  /*7190*/  SHF.R.U32.HI R5, RZ, R11, R0 ;  /* 0x0000000bff057219 */ /* 0x000fc60000011600 */
[----:B------:R-:W-:Y:S02]  /*71a0*/  IMAD.MOV.U32 R4, RZ, RZ, R15 ;  /* 0x000000ffff047224 */ /* 0x000fe400078e000f */
[----:B------:R-:W3:Y:S01]  /*71b0*/  LDC R28, c[0x0][0x648] ;  /* 0x00019200ff1c7b82 */ /* 0x000ee20000000800 */
[----:B0-----:R-:W-:-:S07]  /*71c0*/  IMAD R25, R9, R7, R12 ;  /* 0x0000000709197224 */ /* 0x001fce00078e020c */
[----:B------:R-:W0:Y:S08]  /*71d0*/  LDC R29, c[0x0][0x638] ;  /* 0x00018e00ff1d7b82 */ /* 0x000e300000000800 */
[----:B------:R-:W0:Y:S01]  /*71e0*/  LDC R30, c[0x0][0x610] ;  /* 0x00018400ff1e7b82 */ /* 0x000e220000000800 */
[----:B-12-4-:R-:W-:Y:S05]  /*71f0*/  @!P0 BRA `(.L_x_159) ;  /* 0x0000000000288947 */ /* 0x016fea0003800000 */
[----:B------:R-:W1:Y:S02]  /*7200*/  LDC R0, c[0x0][0x64c] ;  /* 0x00019300ff007b82 */ /* 0x000e640000000800 */
[----:B-1----:R-:W-:-:S05]  /*7210*/  IADD3 R3, P0, R15, R0, RZ ;  /* 0x000000000f037210 */ /* 0x002fca0007f1e0ff */
        /* <DEDUP_REMOVED lines=8> */
.L_x_159:
[----:B------:R-:W-:Y:S01]  /*72a0*/  ISETP.NE.AND P0, PT, R2, 0x1, PT ;  /* 0x000000010200780c */ /* 0x000fe20003f05270 */
[----:B------:R-:W-:Y:S01]  /*72b0*/  IMAD.MOV R14, RZ, RZ, -R14 ;  /* 0x000000ffff0e7224 */ /* 0x000fe200078e0a0e */
[----:B---3--:R-:W-:Y:S01]  /*72c0*/  SHF.R.U64 R0, R4, R28, R5 ;  /* 0x0000001c04007219 */ /* 0x008fe20000001205 */
[----:B------:R-:W-:Y:S01]  /*72d0*/  VIADD R5, R24, 0xffffffff ;  /* 0xffffffff18057836 */ /* 0x000fe20000000000 */
[----:B------:R-:W-:-:S03]  /*72e0*/  LOP3.LUT R3, R13, R100, RZ, 0xc0, !PT ;  /* 0x000000640d037212 */ /* 0x000fc600078ec0ff */
[----:B------:R-:W-:Y:S01]  /*72f0*/  IMAD.MOV R4, RZ, RZ, -R0 ;  /* 0x000000ffff047224 */ /* 0x000fe200078e0a00 */
[----:B------:R-:W-:Y:S01]  /*7300*/  LOP3.LUT R10, R10, R5, RZ, 0xc0, !PT ;  /* 0x000000050a0a7212 */ /* 0x000fe200078ec0ff */
[----:B------:R-:W-:Y:S02]  /*7310*/  IMAD R0, R96, R0, R3 ;  /* 0x0000000060007224 */ /* 0x000fe400078e0203 */
[----:B0-----:R-:W-:Y:S02]  /*7320*/  IMAD R3, R4, R29, R15 ;  /* 0x0000001d04037224 */ /* 0x001fe400078e020f */
[----:B------:R-:W-:Y:S02]  /*7330*/  @P0 IMAD R25, R21, R14, R20 ;  /* 0x0000000e15190224 */ /* 0x000fe400078e0214 */
[----:B------:R-:W-:Y:S02]  /*7340*/  IMAD R5, R3, R24, R10 ;  /* 0x0000001803057224 */ /* 0x000fe400078e020a */
[----:B------:R-:W-:-:S02]  /*7350*/  IMAD R0, R0, R30, R25 ;  /* 0x0000001e00007224 */ /* 0x000fc400078e0219 */
[----:B------:R-:W-:-:S03]  /*7360*/  IMAD.MOV.U32 R4, RZ, RZ, 0x1 ;  /* 0x00000001ff047424 */ /* 0x000fc600078e00ff */
[----:B------:R-:W-:Y:S02]  /*7370*/  SEL R102, R5, R0, !P0 ;  /* 0x0000000005667207 */ /* 0x000fe40004000000 */
[----:B------:R-:W-:Y:S02]  /*7380*/  PRMT R3, R4, 0x7610, R3 ;  /* 0x0000761004037816 */ /* 0x000fe40000000003 */
[----:B------:R-:W-:-:S07]  /*7390*/  SEL R0, R0, R5, !P0 ;  /* 0x0000000500007207 */ /* 0x000fce0004000000 */
.L_x_157:
[----:B------:R-:W-:Y:S01]  /*73a0*/  LOP3.LUT P0, RZ, R3, 0xff, RZ, 0xc0, !PT ;  /* 0x000000ff03ff7812 */ /* 0x000fe2000780c0ff */
[----:B------:R-:W-:-:S12]  /*73b0*/  IMAD.MOV.U32 R109, RZ, RZ, R0 ;  /* 0x000000ffff6d7224 */ /* 0x000fd800078e0000 */
[----:B------:R-:W-:Y:S05]  /*73c0*/  @P0 BRA `(.L_x_160) ;  /* 0xffffffa000340947 */ /* 0x000fea000383ffff */
[----:B------:R-:W-:Y:S05]  /*73d0*/  EXIT ;  /* 0x000000000000794d */ /* 0x000fea0003800000 */
.L_x_7:
        /* <DEDUP_REMOVED lines=26> */
.L_x_162:
[----:B------:R-:W0:Y:S01]  /*7580*/  LDC.64 R28, c[0x0][0x640] ;  /* 0x00019000ff1c7b82 */ /* 0x000e220000000a00 */
[-CC-:B------:R-:W-:Y:S01]  /*7590*/  SHF.R.U64 R21, R14, R6.reuse, R15.reuse ;  /* 0x000000060e157219 */ /* 0x180fe2000000120f */
[----:B------:R-:W-:Y:S01]  /*75a0*/  IMAD.MOV.U32 R30, RZ, RZ, 0x1 ;  /* 0x00000001ff1e7424 */ /* 0x000fe200078e00ff */
[----:B------:R-:W-:Y:S02]  /*75b0*/  SHF.R.U32.HI R6, RZ, R6, R15 ;  /* 0x00000006ff067219 */ /* 0x000fe4000001160f */
[----:B------:R-:W-:-:S03]  /*75c0*/  IADD3 R13, P0, RZ, -R21, RZ ;  /* 0x80000015ff0d7210 */ /* 0x000fc60007f1e0ff */
[----:B------:R-:W1:Y:S02]  /*75d0*/  LDC R12, c[0x0][0x618] ;  /* 0x00018600ff0c7b82 */ /* 0x000e640000000800 */
[----:B------:R-:W-:-:S04]  /*75e0*/  IMAD.X R9, RZ, RZ, ~R6, P0 ;  /* 0x000000ffff097224 */ /* 0x000fc800000e0e06 */
[-C--:B------:R-:W-:Y:S02]  /*75f0*/  IMAD R6, R9, R24.reuse, RZ ;  /* 0x0000001809067224 */ /* 0x080fe400078e02ff */
[----:B------:R-:W2:Y:S01]  /*7600*/  LDC R14, c[0x0][0x608] ;  /* 0x00018200ff0e7b82 */ /* 0x000ea20000000800 */
[----:B------:R-:W-:-:S04]  /*7610*/  IMAD.WIDE.U32 R8, R13, R24, R16 ;  /* 0x000000180d087225 */ /* 0x000fc800078e0010 */
[----:B------:R-:W-:-:S03]  /*7620*/  IMAD R13, R13, R25, R6 ;  /* 0x000000190d0d7224 */ /* 0x000fc600078e0206 */
[----:B------:R-:W3:Y:S01]  /*7630*/  LDC R27, c[0x0][0x658] ;  /* 0x00019600ff1b7b82 */ /* 0x000ee20000000800 */
[----:B------:R-:W-:Y:S01]  /*7640*/  IMAD.IADD R9, R9, 0x1, R13 ;  /* 0x0000000109097824 */ /* 0x000fe200078e020d */
[----:B0-----:R-:W-:-:S04]  /*7650*/  ISETP.NE.U32.AND P0, PT, R28, RZ, PT ;  /* 0x000000ff1c00720c */ /* 0x001fc80003f05070 */
[----:B------:R-:W-:Y:S02]  /*7660*/  ISETP.NE.AND.EX P0, PT, R29, RZ, PT, P0 ;  /* 0x000000ff1d00720c */ /* 0x000fe40003f05300 */
[----:B------:R-:W0:Y:S01]  /*7670*/  LDC R22, c[0x0][0x600] ;  /* 0x00018000ff167b82 */ /* 0x000e220000000800 */
[-CC-:B-1----:R-:W-:Y:S01]  /*7680*/  SHF.R.U64 R10, R8, R12.reuse, R9.reuse ;  /* 0x0000000c080a7219 */ /* 0x182fe20000001209 */
[----:B------:R-:W-:Y:S01]  /*7690*/  IMAD.MOV.U32 R8, RZ, RZ, -0x1 ;  /* 0xffffffffff087424 */ /* 0x000fe200078e00ff */
[----:B------:R-:W-:-:S05]  /*76a0*/  SHF.R.U32.HI R9, RZ, R12, R9 ;  /* 0x0000000cff097219 */ /* 0x000fca0000011609 */
[----:B------:R-:W1:Y:S01]  /*76b0*/  LDC R24, c[0x0][0x648] ;  /* 0x00019200ff187b82 */ /* 0x000e620000000800 */
[-CC-:B--2---:R-:W-:Y:S02]  /*76c0*/  SHF.R.U64 R23, R10, R14.reuse, R9.reuse ;  /* 0x0000000e0a177219 */ /* 0x184fe40000001209 */
[----:B------:R-:W-:-:S05]  /*76d0*/  SHF.R.U32.HI R6, RZ, R14, R9 ;  /* 0x0000000eff067219 */ /* 0x000fca0000011609 */
[----:B------:R-:W2:Y:S01]  /*76e0*/  LDC R26, c[0x0][0x638] ;  /* 0x00018e00ff1a7b82 */ /* 0x000ea20000000800 */
[-C--:B---3--:R-:W-:Y:S02]  /*76f0*/  SHF.L.U32 R8, R8, R27.reuse, RZ ;  /* 0x0000001b08087219 */ /* 0x088fe400000006ff */
[-CC-:B------:R-:W-:Y:S02]  /*7700*/  SHF.R.U64 R25, R23, R27.reuse, R6.reuse ;  /* 0x0000001b17197219 */ /* 0x180fe40000001206 */
[----:B------:R-:W-:Y:S02]  /*7710*/  LOP3.LUT R32, RZ, R8, RZ, 0x33, !PT ;  /* 0x00000008ff207212 */ /* 0x000fe400078e33ff */
[----:B------:R-:W-:Y:S01]  /*7720*/  SHF.R.U32.HI R9, RZ, R27, R6 ;  /* 0x0000001bff097219 */ /* 0x000fe20000011606 */
[----:B------:R-:W3:Y:S01]  /*7730*/  LDC R31, c[0x0][0x610] ;  /* 0x00018400ff1f7b82 */ /* 0x000ee20000000800 */
[----:B------:R-:W-:Y:S01]  /*7740*/  IMAD.MOV.U32 R8, RZ, RZ, R25 ;  /* 0x000000ffff087224 */ /* 0x000fe200078e0019 */
[----:B------:R-:W-:Y:S06]  /*7750*/  @!P0 BRA `(.L_x_163) ;  /* 0x0000000000288947 */ /* 0x000fec0003800000 */
        /* <DEDUP_REMOVED lines=10> */
.L_x_163:
[----:B------:R-:W-:Y:S02]  /*7800*/  ISETP.NE.AND P0, PT, R2, 0x1, PT ;  /* 0x000000010200780c */ /* 0x000fe40003f05270 */
[----:B-1----:R-:W-:Y:S01]  /*7810*/  SHF.R.U64 R6, R8, R24, R9 ;  /* 0x0000001808067219 */ /* 0x002fe20000001209 */
[----:B0-----:R-:W-:Y:S01]  /*7820*/  VIADD R9, R22, 0xffffffff ;  /* 0xffffffff16097836 */ /* 0x001fe20000000000 */
[----:B------:R-:W-:Y:S02]  /*7830*/  SHF.L.U32 R30, R30, R27, RZ ;  /* 0x0000001b1e1e7219 */ /* 0x000fe400000006ff */
[----:B------:R-:W-:Y:S01]  /*7840*/  LOP3.LUT R5, R23, R32, RZ, 0xc0, !PT ;  /* 0x0000002017057212 */ /* 0x000fe200078ec0ff */
[----:B------:R-:W-:-:S04]  /*7850*/  IMAD.MOV R8, RZ, RZ, -R6 ;  /* 0x000000ffff087224 */ /* 0x000fc800078e0a06 */
[----:B------:R-:W-:Y:S01]  /*7860*/  IMAD R6, R30, R6, R5 ;  /* 0x000000061e067224 */ /* 0x000fe200078e0205 */
[----:B------:R-:W-:Y:S01]  /*7870*/  LOP3.LUT R5, R10, R9, RZ, 0xc0, !PT ;  /* 0x000000090a057212 */ /* 0x000fe200078ec0ff */
[----:B------:R-:W-:Y:S02]  /*7880*/  @P0 IMAD R3, R7, R20, R4 ;  /* 0x0000001407030224 */ /* 0x000fe400078e0204 */
[----:B--2---:R-:W-:Y:S02]  /*7890*/  IMAD R4, R8, R26, R25 ;  /* 0x0000001a08047224 */ /* 0x004fe400078e0219 */
[----:B---3--:R-:W-:Y:S02]  /*78a0*/  IMAD R3, R6, R31, R3 ;  /* 0x0000001f06037224 */ /* 0x008fe400078e0203 */
[----:B------:R-:W-:Y:S02]  /*78b0*/  IMAD R4, R4, R22, R5 ;  /* 0x0000001604047224 */ /* 0x000fe400078e0205 */
[----:B------:R-:W-:-:S02]  /*78c0*/  IMAD.MOV.U32 R8, RZ, RZ, 0x1 ;  /* 0x00000001ff087424 */ /* 0x000fc400078e00ff */
[----:B------:R-:W-:Y:S01]  /*78d0*/  IMAD.MOV.U32 R6, RZ, RZ, R21 ;  /* 0x000000ffff067224 */ /* 0x000fe200078e0015 */
[----:B------:R-:W-:Y:S02]  /*78e0*/  SEL R19, R4, R3, !P0 ;  /* 0x0000000304137207 */ /* 0x000fe40004000000 */
[----:B------:R-:W-:-:S07]  /*78f0*/  SEL R13, R3, R4, !P0 ;  /* 0x00000004030d7207 */ /* 0x000fce0004000000 */
.L_x_161:
[----:B------:R-:W-:-:S08]  /*7900*/  NOP ;  /* 0x0000000000007918 */ /* 0x000fd00000000000 */
[----:B------:R-:W0:-:S00]  /*7910*/  USETMAXREG.DEALLOC.CTAPOOL 0x28 ;  /* 0x00000028000079c8 */ /* 0x000e0000080e0500 */
[----:B0-----:R-:W-:-:S13]  /*7920*/  ISETP.NE.AND P0, PT, R0, RZ, PT ;  /* 0x000000ff0000720c */ /* 0x001fda0003f05270 */
[----:B------:R-:W-:Y:S05]  /*7930*/  @P0 EXIT ;  /* 0x000000000000094d */ /* 0x000fea0003800000 */
[----:B------:R-:W-:Y:S01]  /*7940*/  LOP3.LUT P0, RZ, R8, 0xff, RZ, 0xc0, !PT ;  /* 0x000000ff08ff7812 */ /* 0x000fe2000780c0ff */
[----:B------:R-:W-:Y:S02]  /*7950*/  IMAD.MOV.U32 R10, RZ, RZ, 0x1 ;  /* 0x00000001ff0a7424 */ /* 0x000fe400078e00ff */
[----:B------:R-:W-:-:S10]  /*7960*/  IMAD.MOV.U32 R9, RZ, RZ, RZ ;  /* 0x000000ffff097224 */ /* 0x000fd400078e00ff */
[----:B------:R-:W-:Y:S05]  /*7970*/  @!P0 BRA `(.L_x_164) ;  /* 0x0000000c006c8947 */ /* 0x000fea0003800000 */
[----:B------:R-:W0:Y:S01]  /*7980*/  LDC R0, c[0x0][0x28c] ;  /* 0x0000a300ff007b82 */ /* 0x000e220000000800 */
[----:B------:R-:W-:Y:S01]  /*7990*/  ULDC UR5, c[0x0][0x658] ;  /* 0x0001960000057ab9 */ /* 0x000fe20000000800 */
[----:B------:R-:W-:Y:S01]  /*79a0*/  UMOV UR10, 0xffffffff ;  /* 0xffffffff000a7882 */ /* 0x000fe20000000000 */
[----:B------:R-:W-:Y:S01]  /*79b0*/  UMOV UR11, 0x1 ;  /* 0x00000001000b7882 */ /* 0x000fe20000000000 */
[----:B------:R-:W-:Y:S01]  /*79c0*/  USHF.L.U32 UR10, UR10, UR5, URZ ;  /* 0x000000050a0a7299 */ /* 0x000fe2000800063f */
[----:B------:R-:W-:Y:S01]  /*79d0*/  BSSY B0, `(.L_x_164) ;  /* 0x00000d5000007945 */ /* 0x000fe20003800000 */
[----:B------:R-:W-:Y:S01]  /*79e0*/  LOP3.LUT R12, R18, 0x2, RZ, 0xfc, !PT ;  /* 0x00000002120c7812 */ /* 0x000fe200078efcff */
[----:B------:R-:W-:Y:S01]  /*79f0*/  IMAD.MOV.U32 R10, RZ, RZ, 0x1 ;  /* 0x00000001ff0a7424 */ /* 0x000fe200078e00ff */
[----:B------:R-:W1:Y:S01]  /*7a00*/  S2UR UR9, SR_CgaCtaId ;  /* 0x00000000000979c3 */ /* 0x000e620000008800 */
[----:B------:R-:W-:Y:S01]  /*7a10*/  ULOP3.LUT UR13, URZ, UR10, URZ, 0x33, !UPT ;  /* 0x0000000a3f0d7292 */ /* 0x000fe2000f8e333f */
[----:B------:R-:W-:Y:S01]  /*7a20*/  IMAD.MOV.U32 R9, RZ, RZ, RZ ;  /* 0x000000ffff097224 */ /* 0x000fe200078e00ff */
[----:B------:R-:W-:Y:S01]  /*7a30*/  ULDC UR4, c[0x0][0x600] ;  /* 0x0001800000047ab9 */ /* 0x000fe20000000800 */
[----:B------:R-:W-:Y:S01]  /*7a40*/  UMOV UR18, 0x5 ;  /* 0x0000000500127882 */ /* 0x000fe20000000000 */
[----:B------:R-:W-:-:S02]  /*7a50*/  UIADD3 UR4, UR4, -0x1, URZ ;  /* 0xffffffff04047890 */ /* 0x000fc4000fffe03f */
[----:B------:R-:W-:Y:S01]  /*7a60*/  USHF.L.U32 UR5, UR11, UR5, URZ ;  /* 0x000000050b057299 */ /* 0x000fe2000800063f */
[----:B------:R-:W-:Y:S01]  /*7a70*/  ULDC.64 UR24, c[0x0][0x198] ;  /* 0x0000660000187ab9 */ /* 0x000fe20000000a00 */
[----:B0-----:R-:W-:-:S05]  /*7a80*/  VIADD R0, R0, 0x1f ;  /* 0x0000001f00007836 */ /* 0x001fca0000000000 */
[----:B------:R-:W-:Y:S01]  /*7a90*/  SHF.R.S32.HI R3, RZ, 0x1f, R0 ;  /* 0x0000001fff037819 */ /* 0x000fe20000011400 */
[----:B-1----:R-:W-:-:S03]  /*7aa0*/  ULOP3.LUT UR8, UR9, 0x1, URZ, 0xc0, !UPT ;  /* 0x0000000109087892 */ /* 0x002fc6000f8ec03f */
[----:B------:R-:W-:Y:S01]  /*7ab0*/  LEA.HI R3, R3, R0, RZ, 0x5 ;  /* 0x0000000003037211 */ /* 0x000fe200078f28ff */
[----:B------:R-:W-:Y:S01]  /*7ac0*/  USHF.R.U32.HI UR26, URZ, 0x1, UR9 ;  /* 0x000000013f1a7899 */ /* 0x000fe20008011609 */
[----:B------:R-:W-:Y:S01]  /*7ad0*/  IMAD.MOV.U32 R0, RZ, RZ, 0x1 ;  /* 0x00000001ff007424 */ /* 0x000fe200078e00ff */
[----:B------:R-:W-:Y:S01]  /*7ae0*/  USHF.L.U32 UR6, UR9, 0x5, URZ ;  /* 0x0000000509067899 */ /* 0x000fe2000800063f */
[--C-:B------:R-:W-:Y:S01]  /*7af0*/  SHF.R.S32.HI R8, RZ, 0x5, R3.reuse ;  /* 0x00000005ff087819 */ /* 0x100fe20000011403 */
[----:B------:R-:W-:Y:S02]  /*7b00*/  USHF.L.U32 UR7, UR9, 0xa, URZ ;  /* 0x0000000a09077899 */ /* 0x000fe4000800063f */
[----:B------:R-:W-:Y:S01]  /*7b10*/  ULOP3.LUT UR9, UR9, 0xfffffffe, URZ, 0xc0, !UPT ;  /* 0xfffffffe09097892 */ /* 0x000fe2000f8ec03f */
[----:B------:R-:W-:Y:S01]  /*7b20*/  PRMT R3, R0, 0x7610, R3 ;  /* 0x0000761000037816 */ /* 0x000fe20000000003 */
[----:B------:R-:W-:Y:S01]  /*7b30*/  UISETP.GT.U32.AND UP0, UPT, UR8, 0xffff, UPT ;  /* 0x0000ffff0800788c */ /* 0x000fe2000bf04070 */
[----:B------:R-:W-:Y:S01]  /*7b40*/  VIADD R0, R8, 0x1 ;  /* 0x0000000108007836 */ /* 0x000fe20000000000 */
[----:B------:R-:W-:-:S02]  /*7b50*/  USHF.L.U32 UR10, UR11, UR9, URZ ;  /* 0x000000090b0a7299 */ /* 0x000fc4000800063f */
[----:B------:R-:W-:Y:S02]  /*7b60*/  ULOP3.LUT UR9, UR9, 0x1, URZ, 0xfc, !UPT ;  /* 0x0000000109097892 */ /* 0x000fe4000f8efc3f */
[----:B------:R-:W-:Y:S02]  /*7b70*/  USEL UR8, UR8, 0xffff, !UP0 ;  /* 0x0000ffff08087887 */ /* 0x000fe4000c000000 */
[----:B------:R-:W-:Y:S02]  /*7b80*/  USHF.L.U32 UR9, UR11, UR9, URZ ;  /* 0x000000090b097299 */ /* 0x000fe4000800063f */
[----:B------:R-:W-:Y:S02]  /*7b90*/  ULOP3.LUT UR8, UR8, 0xffff, URZ, 0xc0, !UPT ;  /* 0x0000ffff08087892 */ /* 0x000fe4000f8ec03f */
[----:B------:R-:W-:Y:S02]  /*7ba0*/  ULOP3.LUT UR6, UR6, 0x20, URZ, 0xc0, !UPT ;  /* 0x0000002006067892 */ /* 0x000fe4000f8ec03f */
[----:B------:R-:W-:-:S02]  /*7bb0*/  ULOP3.LUT UR7, UR7, 0x400, URZ, 0xc0, !UPT ;  /* 0x0000040007077892 */ /* 0x000fc4000f8ec03f */
[----:B------:R-:W-:Y:S02]  /*7bc0*/  ULOP3.LUT UR19, UR10, UR9, URZ, 0xfc, !UPT ;  /* 0x000000090a137292 */ /* 0x000fe4000f8efc3f */
[----:B------:R-:W-:-:S12]  /*7bd0*/  USHF.L.U32 UR18, UR18, UR8, URZ ;  /* 0x0000000812127299 */ /* 0x000fd8000800063f */
.L_x_175:
[----:B------:R-:W-:-:S03]  /*7be0*/  UMOV UR8, 0xffffffff ;  /* 0xffffffff00087882 */ /* 0x000fc60000000000 */
[----:B------:R-:W-:Y:S05]  /*7bf0*/  BRA.DIV UR8, `(.L_x_165) ;  /* 0x0000000e08b47947 */ /* 0x000fea000b800000 */
[----:B------:R-:W-:-:S13]  /*7c00*/  ELECT P6, URZ, PT ;  /* 0x00000000003f782f */ /* 0x000fda00038c0000 */
.L_x_186:
[----:B------:R-:W0:Y:S01]  /*7c10*/  LDC R4, c[0x0][0x28c] ;  /* 0x0000a300ff047b82 */ /* 0x000e220000000800 */
[----:B------:R-:W-:Y:S01]  /*7c20*/  BSSY B1, `(.L_x_166) ;  /* 0x000003c000017945 */ /* 0x000fe20003800000 */
[----:B0-----:R-:W-:-:S13]  /*7c30*/  ISETP.LT.OR P6, PT, R4, 0x1, !P6 ;  /* 0x000000010400780c */ /* 0x001fda00077c1670 */
[----:B------:R-:W-:Y:S05]  /*7c40*/  @P6 BRA `(.L_x_167) ;  /* 0x0000000000e46947 */ /* 0x000fea0003800000 */
[----:B------:R-:W-:Y:S01]  /*7c50*/  LEA R13, R13, UR26, 0x1 ;  /* 0x0000001a0d0d7c11 */ /* 0x000fe2000f8e08ff */
[----:B------:R-:W-:Y:S01]  /*7c60*/  IMAD.MOV.U32 R21, RZ, RZ, RZ ;  /* 0x000000ffff157224 */ /* 0x000fe200078e00ff */
[----:B------:R-:W-:Y:S01]  /*7c70*/  LEA R19, R19, UR6, 0x6 ;  /* 0x0000000613137c11 */ /* 0x000fe2000f8e30ff */
[----:B------:R-:W-:Y:S02]  /*7c80*/  IMAD.MOV.U32 R4, RZ, RZ, R0 ;  /* 0x000000ffff047224 */ /* 0x000fe400078e0000 */
[----:B------:R-:W-:Y:S02]  /*7c90*/  IMAD.MOV.U32 R5, RZ, RZ, R10 ;  /* 0x000000ffff057224 */ /* 0x000fe400078e000a */
[----:B------:R-:W-:Y:S02]  /*7ca0*/  IMAD.MOV.U32 R7, RZ, RZ, R9 ;  /* 0x000000ffff077224 */ /* 0x000fe400078e0009 */
[----:B------:R-:W-:-:S07]  /*7cb0*/  IMAD.SHL.U32 R15, R13, 0x80, RZ ;  /* 0x000000800d0f7824 */ /* 0x000fce00078e00ff */
.L_x_170:
[----:B------:R-:W0:Y:S01]  /*7cc0*/  S2R R14, SR_CgaCtaId ;  /* 0x00000000000e7919 */ /* 0x000e220000008800 */
[----:B------:R-:W-:Y:S02]  /*7cd0*/  MOV R13, 0x400 ;  /* 0x00000400000d7802 */ /* 0x000fe40000000f00 */
[----:B------:R-:W-:Y:S02]  /*7ce0*/  ISETP.NE.AND P1, PT, R11, RZ, PT ;  /* 0x000000ff0b00720c */ /* 0x000fe40003f25270 */
[----:B0-----:R-:W-:Y:S02]  /*7cf0*/  LEA R22, R14, R13, 0x18 ;  /* 0x0000000d0e167211 */ /* 0x001fe400078ec0ff */
[----:B------:R-:W-:-:S09]  /*7d00*/  SHF.L.U32 R13, R5, 0x1f, RZ ;  /* 0x0000001f050d7819 */ /* 0x000fd200000006ff */
[----:B------:R-:W0:Y:S01]  /*7d10*/  @!P1 LDC R14, c[0x0][0x500] ;  /* 0x00014000ff0e9b82 */ /* 0x000e220000000800 */
[----:B------:R-:W-:-:S04]  /*7d20*/  IMAD R20, R7, 0x8, R22 ;  /* 0x0000000807147824 */ /* 0x000fc800078e0216 */
[----:B------:R-:W1:Y:S02]  /*7d30*/  SYNCS.PHASECHK.TRANS64.TRYWAIT P0, [R20+URZ+0x20], R13 ;  /* 0x0000200d140075a7 */ /* 0x000e64000800017f */
[----:B-1----:R-:W-:Y:S05]  /*7d40*/  @!P0 BRA `(.L_x_168) ;  /* 0x0000000c00808947 */ /* 0x002fea0003800000 */
.L_x_187:
[----:B-1----:R-:W-:Y:S01]  /*7d50*/  PRMT R13, R12, 0x9910, RZ ;  /* 0x000099100c0d7816 */ /* 0x002fe200000000ff */
[----:B0-----:R0:W-:Y:S03]  /*7d60*/  @!P1 SYNCS.ARRIVE.TRANS64 RZ, [R20+URZ], R14 ;  /* 0x0000000e14ff99a7 */ /* 0x0011e6000800003f */
[----:B------:R-:W-:-:S13]  /*7d70*/  ISETP.NE.AND P0, PT, R13, 0x2, PT ;  /* 0x000000020d00780c */ /* 0x000fda0003f05270 */
[----:B0-----:R-:W-:Y:S05]  /*7d80*/  @P0 BRA `(.L_x_169) ;  /* 0x0000000000040947 */ /* 0x001fea0003800000 */
[----:B------:R-:W-:Y:S01]  /*7d90*/  BPT.TRAP 0x1 ;  /* 0x000000040000795c */ /* 0x000fe20000300000 */
.L_x_169:
[----:B------:R-:W-:Y:S01]  /*7da0*/  LEA R13, R7, UR26, 0x1 ;  /* 0x0000001a070d7c11 */ /* 0x000fe2000f8e08ff */
[----:B------:R-:W-:Y:S01]  /*7db0*/  VIADD R4, R4, 0xffffffff ;  /* 0xffffffff04047836 */ /* 0x000fe20000000000 */
[----:B------:R-:W-:Y:S01]  /*7dc0*/  R2UR UR22, R15 ;  /* 0x000000000f1672ca */ /* 0x000fe200000e0000 */
[----:B------:R-:W-:Y:S01]  /*7dd0*/  UIADD3 UR14, UP0, UR24, 0xf0, URZ ;  /* 0x000000f0180e7890 */ /* 0x000fe2000ff1e03f */
[----:B------:R-:W-:Y:S01]  /*7de0*/  R2UR UR9, R20 ;  /* 0x00000000140972ca */ /* 0x000fe200000e0000 */
[----:B------:R-:W-:Y:S01]  /*7df0*/  IMAD.SHL.U32 R13, R13, 0x1000, RZ ;  /* 0x000010000d0d7824 */ /* 0x000fe200078e00ff */
[----:B------:R-:W-:Y:S01]  /*7e00*/  R2UR UR10, R21 ;  /* 0x00000000150a72ca */ /* 0x000fe200000e0000 */
[----:B------:R-:W-:Y:S01]  /*7e10*/  UIADD3 UR28, UP1, UR24, 0x1f0, URZ ;  /* 0x000001f0181c7890 */ /* 0x000fe2000ff3e03f */
[----:B------:R-:W-:Y:S01]  /*7e20*/  R2UR UR12, R6 ;  /* 0x00000000060c72ca */ /* 0x000fe200000e0000 */
[--C-:B------:R-:W-:Y:S01]  /*7e30*/  IMAD R14, R13, 0x2, R22.reuse ;  /* 0x000000020d0e7824 */ /* 0x100fe200078e0216 */
[----:B------:R-:W-:Y:S01]  /*7e40*/  LEA R13, R7, UR7, 0xb ;  /* 0x00000007070d7c11 */ /* 0x000fe2000f8e58ff */
[----:B------:R-:W-:Y:S01]  /*7e50*/  UIADD3.X UR15, URZ, UR25, URZ, UP0, !UPT ;  /* 0x000000193f0f7290 */ /* 0x000fe200087fe43f */
[----:B------:R-:W-:Y:S01]  /*7e60*/  R2UR UR23, R19 ;  /* 0x00000000131772ca */ /* 0x000fe200000e0000 */
[----:B------:R-:W-:Y:S01]  /*7e70*/  UPRMT UR20, URZ, 0x5410, UR18 ;  /* 0x000054103f147896 */ /* 0x000fe20008000012 */
[----:B------:R-:W-:Y:S01]  /*7e80*/  R2UR UR8, R14 ;  /* 0x000000000e0872ca */ /* 0x000fe200000e0000 */
[----:B------:R-:W-:Y:S01]  /*7e90*/  IMAD R13, R13, 0x2, R22 ;  /* 0x000000020d0d7824 */ /* 0x000fe200078e0216 */
[----:B------:R-:W-:Y:S01]  /*7ea0*/  ISETP.GT.AND P1, PT, R4, 0x1, PT ;  /* 0x000000010400780c */ /* 0x000fe20003f24270 */
[----:B------:R-:W-:Y:S01]  /*7eb0*/  VIADD R7, R7, 0x1 ;  /* 0x0000000107077836 */ /* 0x000fe20000000000 */
[----:B------:R-:W-:Y:S01]  /*7ec0*/  UPRMT UR27, URZ, 0x5410, UR19 ;  /* 0x000054103f1b7896 */ /* 0x000fe20008000013 */
[----:B------:R-:W-:Y:S01]  /*7ed0*/  VIADD R21, R21, 0x20 ;  /* 0x0000002015157836 */ /* 0x000fe20000000000 */
[----:B------:R-:W-:Y:S01]  /*7ee0*/  R2UR UR11, R13 ;  /* 0x000000000d0b72ca */ /* 0x000fe200000e0000 */
[----:B------:R-:W-:Y:S01]  /*7ef0*/  UIADD3.X UR29, URZ, UR25, URZ, UP1, !UPT ;  /* 0x000000193f1d7290 */ /* 0x000fe20008ffe43f */
[----:B------:R-:W-:Y:S01]  /*7f00*/  ISETP.NE.AND P0, PT, R7, 0x4, PT ;  /* 0x000000040700780c */ /* 0x000fe20003f05270 */
[----:B------:R-:W-:Y:S01]  /*7f10*/  UMOV UR16, 0x0 ;  /* 0x0000000000107882 */ /* 0x000fe20000000000 */
[----:B------:R-:W-:-:S02]  /*7f20*/  UMOV UR17, 0x10000000 ;  /* 0x1000000000117882 */ /* 0x000fc40000000000 */
[----:B------:R-:W-:Y:S01]  /*7f30*/  SEL R14, RZ, 0x1, P0 ;  /* 0x00000001ff0e7807 */ /* 0x000fe20000000000 */
[----:B------:R-:W-:Y:S01]  /*7f40*/  UIADD3 UR8, UR8, 0x100, URZ ;  /* 0x0000010008087890 */ /* 0x000fe2000fffe03f */
[----:B------:R-:W-:Y:S02]  /*7f50*/  SEL R7, R7, RZ, P0 ;  /* 0x000000ff07077207 */ /* 0x000fe40000000000 */
[----:B------:R-:W-:-:S03]  /*7f60*/  LOP3.LUT R5, R5, R14, RZ, 0x3c, !PT ;  /* 0x0000000e05057212 */ /* 0x000fc600078e3cff */
[----:B------:R-:W-:-:S03]  /*7f70*/  UIADD3 UR21, UR11, 0x10100, URZ ;  /* 0x000101000b157890 */ /* 0x000fc6000fffe03f */
[----:B------:R-:W-:Y:S02]  /*7f80*/  UMOV UR11, UR22 ;  /* 0x00000016000b7c82 */ /* 0x000fe40008000000 */
[----:B------:R0:W-:Y:S02]  /*7f90*/  UTMALDG.3D.MULTICAST [UR8], [UR14], UR20, desc[UR16] ;  /* 0x000010080e0073b4 */ /* 0x0001e40008011814 */
[----:B0-----:R-:W-:Y:S01]  /*7fa0*/  UMOV UR8, UR21 ;  /* 0x0000001500087c82 */ /* 0x001fe20008000000 */
[----:B------:R-:W-:Y:S02]  /*7fb0*/  UMOV UR11, UR23 ;  /* 0x00000017000b7c82 */ /* 0x000fe40008000000 */
[----:B------:R0:W-:Y:S02]  /*7fc0*/  UTMALDG.3D.MULTICAST [UR8], [UR28], UR27, desc[UR16] ;  /* 0x000010081c0073b4 */ /* 0x0001e4000801181b */
[----:B0-----:R-:W-:Y:S05]  /*7fd0*/  @P1 BRA `(.L_x_170) ;  /* 0xfffffffc00381947 */ /* 0x001fea000383ffff */
.L_x_167:
[----:B------:R-:W-:Y:S05]  /*7fe0*/  BSYNC B1 ;  /* 0x0000000000017941 */ /* 0x000fea0003800000 */
.L_x_166:
[----:B------:R-:W-:Y:S01]  /*7ff0*/  LOP3.LUT P1, RZ, R3, 0xff, RZ, 0xc0, !PT ;  /* 0x000000ff03ff7812 */ /* 0x000fe2000782c0ff */
[----:B------:R-:W-:Y:S01]  /*8000*/  IMAD.IADD R9, R8, 0x1, R9 ;  /* 0x0000000108097824 */ /* 0x000fe200078e0209 */
[----:B------:R-:W-:Y:S01]  /*8010*/  IADD3 R16, P2, R16, UR36, RZ ;  /* 0x0000002410107c10 */ /* 0x000fe2000ff5e0ff */
[----:B------:R-:W-:Y:S01]  /*8020*/  ULDC.64 UR8, c[0x0][0x650] ;  /* 0x0001940000087ab9 */ /* 0x000fe20000000a00 */
[----:B------:R-:W-:Y:S01]  /*8030*/  BSSY B1, `(.L_x_171) ;  /* 0x000006c000017945 */ /* 0x000fe20003800000 */
[----:B------:R-:W-:Y:S01]  /*8040*/  IMAD.MOV.U32 R13, RZ, RZ, -0x1 ;  /* 0xffffffffff0d7424 */ /* 0x000fe200078e00ff */
[----:B------:R-:W-:Y:S01]  /*8050*/  SHF.R.U32.HI R3, RZ, 0x2, R9 ;  /* 0x00000002ff037819 */ /* 0x000fe20000011609 */
[----:B------:R-:W-:Y:S01]  /*8060*/  IMAD.MOV.U32 R19, RZ, RZ, -0x1 ;  /* 0xffffffffff137424 */ /* 0x000fe200078e00ff */
[----:B------:R-:W-:Y:S01]  /*8070*/  ISETP.GT.U32.AND P0, PT, R9, 0x3, PT ;  /* 0x000000030900780c */ /* 0x000fe20003f04070 */
[----:B------:R-:W-:Y:S01]  /*8080*/  IMAD.MOV.U32 R6, RZ, RZ, -0x1 ;  /* 0xffffffffff067424 */ /* 0x000fe200078e00ff */
[----:B------:R-:W-:-:S02]  /*8090*/  LOP3.LUT R3, R3, 0x1, RZ, 0xc0, !PT ;  /* 0x0000000103037812 */ /* 0x000fc400078ec0ff */
[----:B------:R-:W-:Y:S01]  /*80a0*/  ISETP.LT.U32.AND P0, PT, R8, 0x4, P0 ;  /* 0x000000040800780c */ /* 0x000fe20000701070 */
[----:B------:R-:W0:Y:S01]  /*80b0*/  @P1 S2R R5, SR_CgaCtaId ;  /* 0x0000000000051919 */ /* 0x000e220000008800 */
[----:B------:R-:W-:Y:S02]  /*80c0*/  @P1 MOV R4, 0x400 ;  /* 0x0000040000041802 */ /* 0x000fe40000000f00 */
[----:B------:R-:W-:Y:S02]  /*80d0*/  IADD3.X R17, R17, UR42, RZ, P2, !PT ;  /* 0x0000002a11117c10 */ /* 0x000fe400097fe4ff */
[----:B------:R-:W-:Y:S02]  /*80e0*/  ISETP.GE.U32.AND P2, PT, R16, UR8, PT ;  /* 0x0000000810007c0c */ /* 0x000fe4000bf46070 */
[----:B------:R-:W-:Y:S02]  /*80f0*/  LOP3.LUT R9, R9, 0x3, RZ, 0xc0, !PT ;  /* 0x0000000309097812 */ /* 0x000fe400078ec0ff */
[----:B0-----:R-:W-:-:S04]  /*8100*/  @P1 LEA R4, R5, R4, 0x18 ;  /* 0x0000000405041211 */ /* 0x001fc800078ec0ff */
[----:B------:R0:W-:Y:S01]  /*8110*/  @P1 SYNCS.ARRIVE.TRANS64.A1T0 RZ, [R4+URZ+0x58], RZ ;  /* 0x000058ff04ff19a7 */ /* 0x0001e2000810003f */
[----:B------:R-:W-:Y:S02]  /*8120*/  ISETP.NE.U32.AND P1, PT, R3, 0x1, PT ;  /* 0x000000010300780c */ /* 0x000fe40003f25070 */
[----:B------:R-:W-:Y:S02]  /*8130*/  SEL R3, RZ, 0x1, !P0 ;  /* 0x00000001ff037807 */ /* 0x000fe40004000000 */
[----:B------:R-:W-:Y:S02]  /*8140*/  ISETP.GE.U32.AND.EX P0, PT, R17, UR9, PT, P2 ;  /* 0x0000000911007c0c */ /* 0x000fe4000bf06120 */
[----:B------:R-:W-:-:S04]  /*8150*/  ISETP.GT.U32.AND P1, PT, R8, 0x3, !P1 ;  /* 0x000000030800780c */ /* 0x000fc80004f24070 */
[----:B0-----:R-:W-:-:S04]  /*8160*/  SEL R4, RZ, 0x1, !P1 ;  /* 0x00000001ff047807 */ /* 0x001fc80004800000 */
[--C-:B------:R-:W-:Y:S02]  /*8170*/  LOP3.LUT R10, R4, R10, R3.reuse, 0x96, !PT ;  /* 0x0000000a040a7212 */ /* 0x100fe400078e9603 */
[----:B------:R-:W-:Y:S02]  /*8180*/  PRMT R4, RZ, 0x7610, R4 ;  /* 0x00007610ff047816 */ /* 0x000fe40000000004 */
[----:B------:R-:W-:Y:S01]  /*8190*/  PRMT R3, RZ, 0x7610, R3 ;  /* 0x00007610ff037816 */ /* 0x000fe20000000003 */
[----:B------:R-:W-:Y:S06]  /*81a0*/  @P0 BRA `(.L_x_172) ;  /* 0x0000000400500947 */ /* 0x000fec0003800000 */
[----:B------:R-:W0:Y:S01]  /*81b0*/  S2R R15, SR_CTAID.X ;  /* 0x00000000000f7919 */ /* 0x000e220000002500 */
[----:B------:R-:W-:Y:S01]  /*81c0*/  ULDC.64 UR8, c[0x0][0x628] ;  /* 0x00018a0000087ab9 */ /* 0x000fe20000000a00 */
[----:B------:R-:W1:Y:S01]  /*81d0*/  LDC R20, c[0x0][0x144] ;  /* 0x00005100ff147b82 */ /* 0x000e620000000800 */
[----:B------:R-:W-:Y:S01]  /*81e0*/  ISETP.NE.U32.AND P0, PT, RZ, UR8, PT ;  /* 0x00000008ff007c0c */ /* 0x000fe2000bf05070 */
[----:B------:R-:W2:Y:S01]  /*81f0*/  S2R R13, SR_CTAID.Y ;  /* 0x00000000000d7919 */ /* 0x000ea20000002600 */
[----:B------:R-:W-:Y:S01]  /*8200*/  ULDC UR10, c[0x0][0x150] ;  /* 0x00005400000a7ab9 */ /* 0x000fe20000000800 */
[----:B------:R-:W-:Y:S01]  /*8210*/  ULDC UR11, c[0x0][0x630] ;  /* 0x00018c00000b7ab9 */ /* 0x000fe20000000800 */
[----:B------:R-:W-:Y:S01]  /*8220*/  ISETP.NE.AND.EX P0, PT, RZ, UR9, PT, P0 ;  /* 0x00000009ff007c0c */ /* 0x000fe2000bf05300 */
[----:B------:R-:W-:Y:S01]  /*8230*/  IMAD.MOV.U32 R4, RZ, RZ, R16 ;  /* 0x000000ffff047224 */ /* 0x000fe200078e0010 */
[----:B0-----:R-:W-:-:S05]  /*8240*/  I2FP.F32.U32 R5, R15 ;  /* 0x0000000f00057245 */ /* 0x001fca0000201000 */
[----:B------:R-:W-:Y:S01]  /*8250*/  FMUL R21, R5, UR10 ;  /* 0x0000000a05157c20 */ /* 0x000fe20008400000 */
[----:B------:R-:W-:-:S05]  /*8260*/  IMAD.MOV.U32 R5, RZ, RZ, R17 ;  /* 0x000000ffff057224 */ /* 0x000fca00078e0011 */
[----:B--2---:R-:W-:Y:S05]  /*8270*/  @!P0 BRA `(.L_x_173) ;  /* 0x0000000000288947 */ /* 0x004fea0003800000 */
[----:B------:R-:W-:Y:S02]  /*8280*/  ULDC UR10, c[0x0][0x634] ;  /* 0x00018d00000a7ab9 */ /* 0x000fe40000000800 */
[----:B------:R-:W-:-:S05]  /*8290*/  IADD3 R5, P0, R16, UR10, RZ ;  /* 0x0000000a10057c10 */ /* 0x000fca000ff1e0ff */
[----:B------:R-:W-:-:S04]  /*82a0*/  IMAD.X R19, RZ, RZ, R17, P0 ;  /* 0x000000ffff137224 */ /* 0x000fc800000e0611 */
[----:B------:R-:W-:-:S04]  /*82b0*/  IMAD.WIDE.U32 R6, R19, UR8, RZ ;  /* 0x0000000813067c25 */ /* 0x000fc8000f8e00ff */
[----:B------:R-:W-:-:S04]  /*82c0*/  IMAD.WIDE.U32 R6, P0, R5, UR9, R6 ;  /* 0x0000000905067c25 */ /* 0x000fc8000f800006 */
[----:B------:R-:W-:-:S04]  /*82d0*/  IMAD.WIDE.U32 R4, R5, UR8, RZ ;  /* 0x0000000805047c25 */ /* 0x000fc8000f8e00ff */
[----:B------:R-:W-:Y:S01]  /*82e0*/  IMAD.MOV.U32 R4, RZ, RZ, R7 ;  /* 0x000000ffff047224 */ /* 0x000fe200078e0007 */
[----:B------:R-:W-:Y:S01]  /*82f0*/  IADD3 RZ, P1, R5, R6, RZ ;  /* 0x0000000605ff7210 */ /* 0x000fe20007f3e0ff */
[----:B------:R-:W-:-:S04]  /*8300*/  IMAD.X R5, RZ, RZ, RZ, P0 ;  /* 0x000000ffff057224 */ /* 0x000fc800000e06ff */
[----:B------:R-:W-:-:S08]  /*8310*/  IMAD.WIDE.U32.X R4, R19, UR9, R4, P1 ;  /* 0x0000000913047c25 */ /* 0x000fd000088e0404 */
.L_x_173:
[--C-:B------:R-:W-:Y:S01]  /*8320*/  SHF.R.U64 R14, R4, UR11, R5.reuse ;  /* 0x0000000b040e7c19 */ /* 0x100fe20008001205 */
[----:B------:R-:W0:Y:S01]  /*8330*/  F2I.U32.TRUNC.NTZ R21, R21 ;  /* 0x0000001500157305 */ /* 0x000e22000020f000 */
[----:B------:R-:W-:Y:S01]  /*8340*/  SHF.R.U32.HI R4, RZ, UR11, R5 ;  /* 0x0000000bff047c19 */ /* 0x000fe20008011605 */
[----:B------:R-:W-:Y:S01]  /*8350*/  ULDC.64 UR8, c[0x0][0x620] ;  /* 0x0001880000087ab9 */ /* 0x000fe20000000a00 */
[----:B------:R-:W-:Y:S01]  /*8360*/  IADD3 R7, P0, RZ, -R14, RZ ;  /* 0x8000000eff077210 */ /* 0x000fe20007f1e0ff */
[----:B------:R-:W-:Y:S01]  /*8370*/  ULDC.64 UR10, c[0x0][0x640] ;  /* 0x00019000000a7ab9 */ /* 0x000fe20000000a00 */
[----:B------:R-:W2:Y:S03]  /*8380*/  LDC R22, c[0x0][0x148] ;  /* 0x00005200ff167b82 */ /* 0x000ea60000000800 */
[----:B------:R-:W-:Y:S01]  /*8390*/  IMAD.X R4, RZ, RZ, ~R4, P0 ;  /* 0x000000ffff047224 */ /* 0x000fe200000e0e04 */
[----:B------:R-:W-:-:S03]  /*83a0*/  ISETP.NE.U32.AND P0, PT, RZ, UR10, PT ;  /* 0x0000000aff007c0c */ /* 0x000fc6000bf05070 */
[----:B------:R-:W-:Y:S01]  /*83b0*/  IMAD R6, R4, UR8, RZ ;  /* 0x0000000804067c24 */ /* 0x000fe2000f8e02ff */
[----:B------:R-:W-:Y:S01]  /*83c0*/  ISETP.NE.AND.EX P0, PT, RZ, UR11, PT, P0 ;  /* 0x0000000bff007c0c */ /* 0x000fe2000bf05300 */
[----:B------:R-:W-:Y:S01]  /*83d0*/  IMAD.WIDE.U32 R4, R7, UR8, R16 ;  /* 0x0000000807047c25 */ /* 0x000fe2000f8e0010 */
[----:B------:R-:W-:-:S03]  /*83e0*/  ULDC UR8, c[0x0][0x618] ;  /* 0x0001860000087ab9 */ /* 0x000fc60000000800 */
[----:B------:R-:W-:Y:S01]  /*83f0*/  IMAD R7, R7, UR9, R6 ;  /* 0x0000000907077c24 */ /* 0x000fe2000f8e0206 */
[----:B------:R-:W-:Y:S01]  /*8400*/  ULDC UR9, c[0x0][0x154] ;  /* 0x0000550000097ab9 */ /* 0x000fe20000000800 */
[----:B0-----:R-:W-:Y:S02]  /*8410*/  IMAD.MOV R6, RZ, RZ, -R21 ;  /* 0x000000ffff067224 */ /* 0x001fe400078e0a15 */
[----:B------:R-:W-:Y:S02]  /*8420*/  IMAD.IADD R5, R5, 0x1, R7 ;  /* 0x0000000105057824 */ /* 0x000fe400078e0207 */
[----:B-1----:R-:W-:Y:S01]  /*8430*/  IMAD R15, R20, R6, R15 ;  /* 0x00000006140f7224 */ /* 0x002fe200078e020f */
[----:B------:R-:W-:Y:S02]  /*8440*/  I2FP.F32.U32 R6, R13 ;  /* 0x0000000d00067245 */ /* 0x000fe40000201000 */
[--C-:B------:R-:W-:Y:S02]  /*8450*/  SHF.R.U64 R19, R4, UR8, R5.reuse ;  /* 0x0000000804137c19 */ /* 0x100fe40008001205 */
[----:B------:R-:W-:Y:S01]  /*8460*/  SHF.R.U32.HI R4, RZ, UR8, R5 ;  /* 0x00000008ff047c19 */ /* 0x000fe20008011605 */
[----:B------:R-:W-:Y:S01]  /*8470*/  FMUL R6, R6, UR9 ;  /* 0x0000000906067c20 */ /* 0x000fe20008400000 */
[----:B------:R-:W-:-:S02]  /*8480*/  ULDC UR8, c[0x0][0x608] ;  /* 0x0001820000087ab9 */ /* 0x000fc40000000800 */
[--C-:B------:R-:W-:Y:S01]  /*8490*/  SHF.R.U64 R21, R19, UR8, R4.reuse ;  /* 0x0000000813157c19 */ /* 0x100fe20008001204 */
[----:B------:R0:W1:Y:S01]  /*84a0*/  F2I.U32.TRUNC.NTZ R24, R6 ;  /* 0x0000000600187305 */ /* 0x000062000020f000 */
[----:B------:R-:W-:Y:S01]  /*84b0*/  SHF.R.U32.HI R4, RZ, UR8, R4 ;  /* 0x00000008ff047c19 */ /* 0x000fe20008011604 */
[----:B------:R-:W-:-:S03]  /*84c0*/  ULDC UR8, c[0x0][0x658] ;  /* 0x0001960000087ab9 */ /* 0x000fc60000000800 */
[--C-:B------:R-:W-:Y:S02]  /*84d0*/  SHF.R.U64 R20, R21, UR8, R4.reuse ;  /* 0x0000000815147c19 */ /* 0x100fe40008001204 */
[----:B------:R-:W-:-:S03]  /*84e0*/  SHF.R.U32.HI R23, RZ, UR8, R4 ;  /* 0x00000008ff177c19 */ /* 0x000fc60008011604 */
[----:B------:R-:W-:Y:S02]  /*84f0*/  IMAD.MOV.U32 R4, RZ, RZ, R20 ;  /* 0x000000ffff047224 */ /* 0x000fe400078e0014 */
[----:B------:R-:W-:Y:S01]  /*8500*/  IMAD.MOV.U32 R5, RZ, RZ, R23 ;  /* 0x000000ffff057224 */ /* 0x000fe200078e0017 */
[----:B0-----:R-:W-:Y:S06]  /*8510*/  @!P0 BRA `(.L_x_174) ;  /* 0x0000000000288947 */ /* 0x001fec0003800000 */
        /* <DEDUP_REMOVED lines=10> */
.L_x_174:
[----:B------:R-:W-:Y:S01]  /*85c0*/  ISETP.NE.AND P0, PT, R2, 0x1, PT ;  /* 0x000000010200780c */ /* 0x000fe20003f05270 */
[----:B------:R-:W-:Y:S01]  /*85d0*/  ULDC UR8, c[0x0][0x648] ;  /* 0x0001920000087ab9 */ /* 0x000fe20000000800 */
[----:B------:R-:W-:Y:S01]  /*85e0*/  LOP3.LUT R21, R21, UR13, RZ, 0xc0, !PT ;  /* 0x0000000d15157c12 */ /* 0x000fe2000f8ec0ff */
[----:B-1----:R-:W-:Y:S01]  /*85f0*/  IMAD.MOV R24, RZ, RZ, -R24 ;  /* 0x000000ffff187224 */ /* 0x002fe200078e0a18 */
[----:B------:R-:W-:Y:S01]  /*8600*/  SHF.R.U64 R4, R4, UR8, R5 ;  /* 0x0000000804047c19 */ /* 0x000fe20008001205 */
[----:B------:R-:W-:Y:S01]  /*8610*/  ULDC UR8, c[0x0][0x638] ;  /* 0x00018e0000087ab9 */ /* 0x000fe20000000800 */
[----:B------:R-:W-:Y:S01]  /*8620*/  LOP3.LUT R19, R19, UR4, RZ, 0xc0, !PT ;  /* 0x0000000413137c12 */ /* 0x000fe2000f8ec0ff */
[----:B------:R-:W-:Y:S01]  /*8630*/  ULDC UR9, c[0x0][0x610] ;  /* 0x0001840000097ab9 */ /* 0x000fe20000000800 */
[----:B------:R-:W-:Y:S02]  /*8640*/  IMAD.MOV.U32 R6, RZ, RZ, R14 ;  /* 0x000000ffff067224 */ /* 0x000fe400078e000e */
[----:B------:R-:W-:-:S02]  /*8650*/  IMAD.MOV R5, RZ, RZ, -R4 ;  /* 0x000000ffff057224 */ /* 0x000fc400078e0a04 */
[----:B------:R-:W-:Y:S02]  /*8660*/  IMAD R4, R4, UR5, R21 ;  /* 0x0000000504047c24 */ /* 0x000fe4000f8e0215 */
[----:B--2---:R-:W-:Y:S02]  /*8670*/  @P0 IMAD R15, R22, R24, R13 ;  /* 0x00000018160f0224 */ /* 0x004fe400078e020d */
[----:B------:R-:W-:Y:S01]  /*8680*/  IMAD R20, R5, UR8, R20 ;  /* 0x0000000805147c24 */ /* 0x000fe2000f8e0214 */
[----:B------:R-:W-:Y:S01]  /*8690*/  ULDC UR8, c[0x0][0x600] ;  /* 0x0001800000087ab9 */ /* 0x000fe20000000800 */
[----:B------:R-:W-:Y:S02]  /*86a0*/  IMAD R15, R4, UR9, R15 ;  /* 0x00000009040f7c24 */ /* 0x000fe4000f8e020f */
[----:B------:R-:W-:Y:S02]  /*86b0*/  IMAD R20, R20, UR8, R19 ;  /* 0x0000000814147c24 */ /* 0x000fe4000f8e0213 */
[----:B------:R-:W-:-:S03]  /*86c0*/  IMAD.MOV.U32 R4, RZ, RZ, 0x1 ;  /* 0x00000001ff047424 */ /* 0x000fc600078e00ff */
[----:B------:R-:W-:Y:S02]  /*86d0*/  SEL R19, R20, R15, !P0 ;  /* 0x0000000f14137207 */ /* 0x000fe40004000000 */
[----:B------:R-:W-:-:S07]  /*86e0*/  SEL R13, R15, R20, !P0 ;  /* 0x000000140f0d7207 */ /* 0x000fce0004000000 */
.L_x_172:
[----:B------:R-:W-:Y:S05]  /*86f0*/  BSYNC B1 ;  /* 0x0000000000017941 */ /* 0x000fea0003800000 */
.L_x_171:
[----:B------:R-:W-:-:S13]  /*8700*/  LOP3.LUT P0, RZ, R4, 0xff, RZ, 0xc0, !PT ;  /* 0x000000ff04ff7812 */ /* 0x000fda000780c0ff */
[----:B------:R-:W-:Y:S05]  /*8710*/  @P0 BRA `(.L_x_175) ;  /* 0xfffffff400300947 */ /* 0x000fea000383ffff */
[----:B------:R-:W-:Y:S05]  /*8720*/  BSYNC B0 ;  /* 0x0000000000007941 */ /* 0x000fea0003800000 */
.L_x_164:
[----:B------:R-:W-:-:S03]  /*8730*/  UMOV UR8, 0xffffffff ;  /* 0xffffffff00087882 */ /* 0x000fc60000000000 */
[----:B------:R-:W-:Y:S05]  /*8740*/  BRA.DIV UR8, `(.L_x_176) ;  /* 0x0000000608147947 */ /* 0x000fea000b800000 */
[----:B------:R-:W-:-:S13]  /*8750*/  ELECT P6, URZ, PT ;  /* 0x00000000003f782f */ /* 0x000fda00038c0000 */
.L_x_190:
[----:B------:R-:W-:Y:S04]  /*8760*/  BSSY B0, `(.L_x_177) ;  /* 0x000002b000007945 */ /* 0x000fe80003800000 */
[----:B------:R-:W-:Y:S05]  /*8770*/  @!P6 BRA `(.L_x_178) ;  /* 0x0000000000a4e947 */ /* 0x000fea0003800000 */
[----:B------:R-:W-:-:S04]  /*8780*/  LOP3.LUT R18, R18, 0x2, RZ, 0xfc, !PT ;  /* 0x0000000212127812 */ /* 0x000fc800078efcff */
[----:B------:R-:W-:-:S13]  /*8790*/  ISETP.NE.AND P0, PT, R18, 0x3, PT ;  /* 0x000000031200780c */ /* 0x000fda0003f05270 */
[----:B------:R-:W-:Y:S05]  /*87a0*/  @!P0 BRA `(.L_x_179) ;  /* 0x0000000000048947 */ /* 0x000fea0003800000 */
[----:B------:R-:W-:Y:S01]  /*87b0*/  BPT.TRAP 0x1 ;  /* 0x000000040000795c */ /* 0x000fe20000300000 */
.L_x_179:
[----:B------:R-:W0:Y:S01]  /*87c0*/  S2R R3, SR_CgaCtaId ;  /* 0x0000000000037919 */ /* 0x000e220000008800 */
[----:B------:R-:W-:Y:S02]  /*87d0*/  MOV R0, 0x400 ;  /* 0x0000040000007802 */ /* 0x000fe40000000f00 */
[----:B------:R-:W-:Y:S02]  /*87e0*/  SHF.L.U32 R2, R10, 0x1f, RZ ;  /* 0x0000001f0a027819 */ /* 0x000fe400000006ff */
[----:B0-----:R-:W-:-:S05]  /*87f0*/  LEA R0, R3, R0, 0x18 ;  /* 0x0000000003007211 */ /* 0x001fca00078ec0ff */
[----:B------:R-:W-:-:S04]  /*8800*/  VIADD R0, R0, 0x20 ;  /* 0x0000002000007836 */ /* 0x000fc80000000000 */
[C---:B------:R-:W-:Y:S02]  /*8810*/  IMAD R5, R9.reuse, 0x8, R0 ;  /* 0x0000000809057824 */ /* 0x040fe400078e0200 */
[----:B------:R-:W-:Y:S02]  /*8820*/  VIADD R9, R9, 0x1 ;  /* 0x0000000109097836 */ /* 0x000fe40000000000 */
[----:B------:R-:W0:Y:S03]  /*8830*/  SYNCS.PHASECHK.TRANS64.TRYWAIT P0, [R5+URZ], R2 ;  /* 0x00000002050075a7 */ /* 0x000e26000800017f */
[----:B------:R-:W-:-:S04]  /*8840*/  ISETP.NE.AND P1, PT, R9, 0x4, PT ;  /* 0x000000040900780c */ /* 0x000fc80003f25270 */
[----:B------:R-:W-:Y:S02]  /*8850*/  SEL R3, RZ, 0x1, P1 ;  /* 0x00000001ff037807 */ /* 0x000fe40000800000 */
[----:B------:R-:W-:Y:S02]  /*8860*/  SEL R9, R9, RZ, P1 ;  /* 0x000000ff09097207 */ /* 0x000fe40000800000 */
[----:B------:R-:W-:-:S03]  /*8870*/  LOP3.LUT R10, R10, R3, RZ, 0x3c, !PT ;  /* 0x000000030a0a7212 */ /* 0x000fc600078e3cff */
[----:B------:R-:W-:Y:S01]  /*8880*/  IMAD R7, R9, 0x8, R0 ;  /* 0x0000000809077824 */ /* 0x000fe200078e0200 */
[----:B------:R-:W-:Y:S01]  /*8890*/  SHF.L.U32 R4, R10, 0x1f, RZ ;  /* 0x0000001f0a047819 */ /* 0x000fe200000006ff */
[----:B0-----:R-:W-:Y:S06]  /*88a0*/  @!P0 BRA `(.L_x_180) ;  /* 0x0000000000dc8947 */ /* 0x001fec0003800000 */
.L_x_191:
[----:B------:R-:W1:Y:S01]  /*88b0*/  SYNCS.PHASECHK.TRANS64.TRYWAIT P0, [R7+URZ], R4 ;  /* 0x00000004070075a7 */ /* 0x000e62000800017f */
[----:B0-----:R-:W-:-:S05]  /*88c0*/  VIADD R2, R9, 0x1 ;  /* 0x0000000109027836 */ /* 0x001fca0000000000 */
[----:B------:R-:W-:-:S04]  /*88d0*/  ISETP.NE.AND P1, PT, R2, 0x4, PT ;  /* 0x000000040200780c */ /* 0x000fc80003f25270 */
[----:B------:R-:W-:Y:S02]  /*88e0*/  SEL R3, RZ, 0x1, P1 ;  /* 0x00000001ff037807 */ /* 0x000fe40000800000 */
[----:B------:R-:W-:Y:S02]  /*88f0*/  SEL R9, R2, RZ, P1 ;  /* 0x000000ff02097207 */ /* 0x000fe40000800000 */
[----:B------:R-:W-:-:S03]  /*8900*/  LOP3.LUT R11, R10, R3, RZ, 0x3c, !PT ;  /* 0x000000030a0b7212 */ /* 0x000fc600078e3cff */
[----:B------:R-:W-:Y:S01]  /*8910*/  IMAD R6, R9, 0x8, R0 ;  /* 0x0000000809067824 */ /* 0x000fe200078e0200 */
[----:B------:R-:W-:Y:S01]  /*8920*/  SHF.L.U32 R5, R11, 0x1f, RZ ;  /* 0x0000001f0b057819 */ /* 0x000fe200000006ff */
[----:B-1----:R-:W-:Y:S06]  /*8930*/  @!P0 BRA `(.L_x_181) ;  /* 0x0000000000cc8947 */ /* 0x002fec0003800000 */
.L_x_192:
[----:B------:R-:W1:Y:S01]  /*8940*/  SYNCS.PHASECHK.TRANS64.TRYWAIT P0, [R6+URZ], R5 ;  /* 0x00000005060075a7 */ /* 0x000e62000800017f */
[----:B------:R-:W-:-:S05]  /*8950*/  VIADD R2, R9, 0x1 ;  /* 0x0000000109027836 */ /* 0x000fca0000000000 */
[----:B------:R-:W-:-:S04]  /*8960*/  ISETP.NE.AND P1, PT, R2, 0x4, PT ;  /* 0x000000040200780c */ /* 0x000fc80003f25270 */
[----:B0-----:R-:W-:Y:S02]  /*8970*/  SEL R4, RZ, 0x1, P1 ;  /* 0x00000001ff047807 */ /* 0x001fe40000800000 */
[----:B------:R-:W-:Y:S02]  /*8980*/  SEL R3, R2, RZ, P1 ;  /* 0x000000ff02037207 */ /* 0x000fe40000800000 */
[----:B------:R-:W-:Y:S01]  /*8990*/  LOP3.LUT R4, R11, R4, RZ, 0x3c, !PT ;  /* 0x000000040b047212 */ /* 0x000fe200078e3cff */
[----:B-1----:R-:W-:Y:S06]  /*89a0*/  @!P0 BRA `(.L_x_182) ;  /* 0x0000000000c48947 */ /* 0x002fec0003800000 */
.L_x_193:
[----:B------:R-:W-:Y:S01]  /*89b0*/  IMAD R3, R3, 0x8, R0 ;  /* 0x0000000803037824 */ /* 0x000fe200078e0200 */
[----:B------:R-:W-:-:S07]  /*89c0*/  SHF.L.U32 R0, R4, 0x1f, RZ ;  /* 0x0000001f04007819 */ /* 0x000fce00000006ff */
.L_x_183:
[----:B-1----:R1:W2:Y:S02]  /*89d0*/  SYNCS.PHASECHK.TRANS64.TRYWAIT P0, [R3+URZ], R0 ;  /* 0x00000000030075a7 */ /* 0x0022a4000800017f */
[----:B--2---:R-:W-:Y:S05]  /*89e0*/  @!P0 NANOSLEEP.SYNCS 0x989680 ;  /* 0x009896800000895d */ /* 0x004fea0003900000 */
[----:B------:R-:W2:Y:S02]  /*89f0*/  @!P0 SYNCS.PHASECHK.TRANS64 P0, [R3+URZ], R0 ;  /* 0x00000000030085a7 */ /* 0x000ea4000800007f */
[----:B--2---:R-:W-:Y:S05]  /*8a00*/  @!P0 BRA `(.L_x_183) ;  /* 0xfffffffc00f08947 */ /* 0x004fea000383ffff */
.L_x_178:
[----:B------:R-:W-:Y:S05]  /*8a10*/  BSYNC B0 ;  /* 0x0000000000007941 */ /* 0x000fea0003800000 */
.L_x_177:
[----:B------:R-:W-:Y:S05]  /*8a20*/  EXIT ;  /* 0x000000000000794d */ /* 0x000fea0003800000 */
.L_x_21:
[----:B-1----:R1:W2:Y:S02]  /*8a30*/  SYNCS.PHASECHK.TRANS64.TRYWAIT P1, [R3+URZ], R0 ;  /* 0x00000000030075a7 */ /* 0x0022a4000802017f */
[----:B--2---:R-:W-:Y:S05]  /*8a40*/  @!P1 NANOSLEEP.SYNCS 0x989680 ;  /* 0x009896800000995d */ /* 0x004fea0003900000 */
[----:B------:R-:W2:Y:S02]  /*8a50*/  @!P1 SYNCS.PHASECHK.TRANS64 P1, [R3+URZ], R0 ;  /* 0x00000000030095a7 */ /* 0x000ea4000802007f */
[----:B--2---:R-:W-:Y:S05]  /*8a60*/  @!P1 BRA `(.L_x_21) ;  /* 0xfffffffc00f09947 */ /* 0x004fea000383ffff */
[----:B------:R-:W-:Y:S05]  /*8a70*/  BRA `(.L_x_20) ;  /* 0xffffff8c00547947 */ /* 0x000fea000383ffff */
.L_x_26:
[----:B-1----:R1:W2:Y:S02]  /*8a80*/  SYNCS.PHASECHK.TRANS64.TRYWAIT P1, [R5+URZ], R4 ;  /* 0x00000004050075a7 */ /* 0x0022a4000802017f */
[----:B--2---:R-:W-:Y:S05]  /*8a90*/  @!P1 NANOSLEEP.SYNCS 0x989680 ;  /* 0x009896800000995d */ /* 0x004fea0003900000 */
[----:B------:R-:W2:Y:S02]  /*8aa0*/  @!P1 SYNCS.PHASECHK.TRANS64 P1, [R5+URZ], R4 ;  /* 0x00000004050095a7 */ /* 0x000ea4000802007f */
[----:B--2---:R-:W-:Y:S05]  /*8ab0*/  @!P1 BRA `(.L_x_26) ;  /* 0xfffffffc00f09947 */ /* 0x004fea000383ffff */
[----:B------:R-:W-:Y:S05]  /*8ac0*/  BRA `(.L_x_25) ;  /* 0xffffff9000287947 */ /* 0x000fea000383ffff */
.L_x_165:
[----:B------:R-:W-:Y:S01]  /*8ad0*/  BSSY B1, `(.L_x_184) ;  /* 0x0000006000017945 */ /* 0x000fe20003800000 */
[----:B------:R-:W-:-:S07]  /*8ae0*/  IMAD.MOV.U32 R15, RZ, RZ, -0x1 ;  /* 0xffffffffff0f7424 */ /* 0x000fce00078e00ff */
[----:B------:R-:W-:Y:S05]  /*8af0*/  WARPSYNC.COLLECTIVE R15, `(.L_x_185) ;  /* 0x000000000f0c7348 */ /* 0x000fea0003c00000 */
[----:B------:R-:W-:Y:S02]  /*8b00*/  ELECT P6, UR62, PT ;  /* 0x00000000003e782f */ /* 0x000fe400038c0000 */
[----:B------:R-:W-:Y:S01]  /*8b10*/  MOV R14, UR62 ;  /* 0x0000003e000e7c02 */ /* 0x000fe20008000f00 */
[----:B------:R-:W-:Y:S10]  /*8b20*/  ENDCOLLECTIVE ;  /* 0x000000000000791b */ /* 0x000ff40003800000 */
.L_x_185:
[----:B------:R-:W-:Y:S05]  /*8b30*/  BSYNC B1 ;  /* 0x0000000000017941 */ /* 0x000fea0003800000 */
.L_x_184:
[----:B------:R-:W-:Y:S05]  /*8b40*/  BRA `(.L_x_186) ;  /* 0xfffffff000307947 */ /* 0x000fea000383ffff */
.L_x_168:
[----:B-1----:R1:W2:Y:S02]  /*8b50*/  SYNCS.PHASECHK.TRANS64.TRYWAIT P0, [R20+URZ+0x20], R13 ;  /* 0x0000200d140075a7 */ /* 0x0022a4000800017f */
[----:B--2---:R-:W-:Y:S05]  /*8b60*/  @!P0 NANOSLEEP.SYNCS 0x989680 ;  /* 0x009896800000895d */ /* 0x004fea0003900000 */
[----:B------:R-:W2:Y:S02]  /*8b70*/  @!P0 SYNCS.PHASECHK.TRANS64 P0, [R20+URZ+0x20], R13 ;  /* 0x0000200d140085a7 */ /* 0x000ea4000800007f */
[----:B--2---:R-:W-:Y:S05]  /*8b80*/  @!P0 BRA `(.L_x_168) ;  /* 0xfffffffc00f08947 */ /* 0x004fea000383ffff */
[----:B------:R-:W-:Y:S05]  /*8b90*/  BRA `(.L_x_187) ;  /* 0xfffffff0006c7947 */ /* 0x000fea000383ffff */
.L_x_176:
[----:B------:R-:W-:Y:S01]  /*8ba0*/  BSSY B0, `(.L_x_188) ;  /* 0x0000006000007945 */ /* 0x000fe20003800000 */
[----:B------:R-:W-:-:S07]  /*8bb0*/  IMAD.MOV.U32 R15, RZ, RZ, -0x1 ;  /* 0xffffffffff0f7424 */ /* 0x000fce00078e00ff */
[----:B------:R-:W-:Y:S05]  /*8bc0*/  WARPSYNC.COLLECTIVE R15, `(.L_x_189) ;  /* 0x000000000f0c7348 */ /* 0x000fea0003c00000 */
[----:B------:R-:W-:Y:S02]  /*8bd0*/  ELECT P6, UR62, PT ;  /* 0x00000000003e782f */ /* 0x000fe400038c0000 */
[----:B------:R-:W-:Y:S01]  /*8be0*/  MOV R14, UR62 ;  /* 0x0000003e000e7c02 */ /* 0x000fe20008000f00 */
[----:B------:R-:W-:Y:S10]  /*8bf0*/  ENDCOLLECTIVE ;  /* 0x000000000000791b */ /* 0x000ff40003800000 */
.L_x_189:
[----:B------:R-:W-:Y:S05]  /*8c00*/  BSYNC B0 ;  /* 0x0000000000007941 */ /* 0x000fea0003800000 */
.L_x_188:
[----:B------:R-:W-:Y:S05]  /*8c10*/  BRA `(.L_x_190) ;  /* 0xfffffff800d07947 */ /* 0x000fea000383ffff */
.L_x_180:
[----:B0-----:R0:W1:Y:S02]  /*8c20*/  SYNCS.PHASECHK.TRANS64.TRYWAIT P0, [R5+URZ], R2 ;  /* 0x00000002050075a7 */ /* 0x001064000800017f */
[----:B-1----:R-:W-:Y:S05]  /*8c30*/  @!P0 NANOSLEEP.SYNCS 0x989680 ;  /* 0x009896800000895d */ /* 0x002fea0003900000 */
[----:B------:R-:W1:Y:S02]  /*8c40*/  @!P0 SYNCS.PHASECHK.TRANS64 P0, [R5+URZ], R2 ;  /* 0x00000002050085a7 */ /* 0x000e64000800007f */
[----:B-1----:R-:W-:Y:S05]  /*8c50*/  @!P0 BRA `(.L_x_180) ;  /* 0xfffffffc00f08947 */ /* 0x002fea000383ffff */
[----:B------:R-:W-:Y:S05]  /*8c60*/  BRA `(.L_x_191) ;  /* 0xfffffffc00107947 */ /* 0x000fea000383ffff */
.L_x_181:
[----:B0-----:R0:W1:Y:S02]  /*8c70*/  SYNCS.PHASECHK.TRANS64.TRYWAIT P0, [R7+URZ], R4 ;  /* 0x00000004070075a7 */ /* 0x001064000800017f */
[----:B-1----:R-:W-:Y:S05]  /*8c80*/  @!P0 NANOSLEEP.SYNCS 0x989680 ;  /* 0x009896800000895d */ /* 0x002fea0003900000 */
[----:B------:R-:W1:Y:S02]  /*8c90*/  @!P0 SYNCS.PHASECHK.TRANS64 P0, [R7+URZ], R4 ;  /* 0x00000004070085a7 */ /* 0x000e64000800007f */
[----:B-1----:R-:W-:Y:S05]  /*8ca0*/  @!P0 BRA `(.L_x_181) ;  /* 0xfffffffc00f08947 */ /* 0x002fea000383ffff */
[----:B------:R-:W-:Y:S05]  /*8cb0*/  BRA `(.L_x_192) ;  /* 0xfffffffc00207947 */ /* 0x000fea000383ffff */
.L_x_182:
[----:B0-----:R0:W1:Y:S02]  /*8cc0*/  SYNCS.PHASECHK.TRANS64.TRYWAIT P0, [R6+URZ], R5 ;  /* 0x00000005060075a7 */ /* 0x001064000800017f */
[----:B-1----:R-:W-:Y:S05]  /*8cd0*/  @!P0 NANOSLEEP.SYNCS 0x989680 ;  /* 0x009896800000895d */ /* 0x002fea0003900000 */
[----:B------:R-:W1:Y:S02]  /*8ce0*/  @!P0 SYNCS.PHASECHK.TRANS64 P0, [R6+URZ], R5 ;  /* 0x00000005060085a7 */ /* 0x000e64000800007f */
[----:B-1----:R-:W-:Y:S05]  /*8cf0*/  @!P0 BRA `(.L_x_182) ;  /* 0xfffffffc00f08947 */ /* 0x002fea000383ffff */
[----:B------:R-:W-:Y:S05]  /*8d00*/  BRA `(.L_x_193) ;  /* 0xfffffffc00287947 */ /* 0x000fea000383ffff */
.L_x_194:
[----:B------:R-:W-:-:S00]  /*8d10*/  BRA `(.L_x_194) ;  /* 0xfffffffc00fc7947 */ /* 0x000fc0000383ffff */
[----:B------:R-:W-:-:S00]  /*8d20*/  NOP ;  /* 0x0000000000007918 */ /* 0x000fc00000000000 */
        /* <DEDUP_REMOVED lines=13> */
.L_x_195:


//--------------------- .nv.global.init           --------------------------
	.section	.nv.global.init,"aw",@progbits
.nv.global.init:
	.type		$str$22,@object
	.size		$str$22,($str$23 - $str$22)
$str$22:
        /*0000*/ 	.byte	0x6b, 0x5f, 0x74, 0x69, 0x6c, 0x65, 0x5f, 0x63, 0x6f, 0x75, 0x6e, 0x74, 0x20, 0x3e, 0x3d, 0x20
        /*0010*/ 	.byte	0x31, 0x00
	.type		$str$23,@object
	.size		$str$23,(__unnamed_1 - $str$23)
$str$23:
        /*0012*/ 	.byte	0x2f, 0x74, 0x6d, 0x70, 0x2f, 0x63, 0x75, 0x74, 0x6c, 0x61, 0x73, 0x73, 0x5f, 0x73, 0x77, 0x65
        /*0022*/ 	.byte	0x65, 0x70, 0x5f, 0x73, 0x72, 0x63, 0x2f, 0x69, 0x6e, 0x63, 0x6c, 0x75, 0x64, 0x65, 0x2f, 0x63
        /*0032*/ 	.byte	0x75, 0x74, 0x6c, 0x61, 0x73, 0x73, 0x2f, 0x67, 0x65, 0x6d, 0x6d, 0x2f, 0x63, 0x6f, 0x6c, 0x6c
        /*0042*/ 	.byte	0x65, 0x63, 0x74, 0x69, 0x76, 0x65, 0x2f, 0x73, 0x6d, 0x39, 0x30, 0x5f, 0x6d, 0x6d, 0x61, 0x5f
        /*0052*/ 	.byte	0x74, 0x6d, 0x61, 0x5f, 0x67, 0x6d, 0x6d, 0x61, 0x5f, 0x73, 0x73, 0x5f, 0x77, 0x61, 0x72, 0x70
        /*0062*/ 	.byte	0x73, 0x70, 0x65, 0x63, 0x69, 0x61, 0x6c, 0x69, 0x7a, 0x65, 0x64, 0x2e, 0x68, 0x70, 0x70, 0x00
	.type		__unnamed_1,@object
	.size		__unnamed_1,(.L_0 - __unnamed_1)
__unnamed_1:
        /*0072*/ 	.byte	0x76, 0x6f, 0x69, 0x64, 0x20, 0x63, 0x75, 0x74, 0x6c, 0x61, 0x73, 0x73, 0x3a, 0x3a, 0x67, 0x65
        /* <DEDUP_REMOVED lines=180> */
        /*0bc2*/ 	.byte	0x65, 0x3a, 0x3a, 0x69, 0x64, 0x65, 0x6e, 0x74, 0x69, 0x74, 0x79, 0x5d, 0x00
.L_0:


//--------------------- .nv.shared._ZN7cutlass13device_kernelINS_4gemm6kernel13GemmUniversalIN4cute5tupleIJiiiiEEENS1_10collective13CollectiveMmaINS1_34MainloopSm90TmaGmmaWarpSpecializedILi4ENS5_IJNS4_1CILi2EEESB_NSA_ILi1EEEEEENS1_35KernelTmaWarpSpecializedCooperativeEEENS5_IJNSA_ILi256EEENSA_ILi64EEENSA_ILi32EEEEEENS_6half_tENS5_IJlSC_lEEESK_SL_NS4_8TiledMMAINS4_8MMA_AtomIJNS4_4SM904GMMA25MMA_64x64x16_F32F16F16_SSILNSP_5MajorE0ELSR_0ELNSP_7ScaleInE1ELSS_1EEEEEENS4_6LayoutINS5_IJSB_SC_SC_EEENS5_IJSC_NSA_ILi0EEESX_EEEEENS5_IJNS4_10UnderscoreES10_S10_EEEEENS4_23SM90_TMA_LOAD_MULTICASTENS4_14ComposedLayoutINS4_7SwizzleILi2ELi4ELi3EEENS4_18smem_ptr_flag_bitsILi16EEENSV_INS5_IJNSA_ILi8EEESI_EEENS5_IJSI_SC_EEEEEEEvNS4_8identityES13_S1D_vS1E_EENS_8epilogue10collective6detail29Sm90TmaWarpSpecializedAdapterINS1H_15DefaultEpilogueISK_SL_SL_NS1G_6thread17LinearCombinationISK_Li1EffLNS1L_9ScaleType4KindE0ELNS_15FloatRoundStyleE2ESK_EENS1_15EpilogueDefaultEEEEEvvEEEEvNT_6ParamsE --------------------------
	.section	.nv.shared._ZN7cutlass13device_kernelINS_4gemm6kernel13GemmUniversalIN4cute5tupleIJiiiiEEENS1_10collective13CollectiveMmaINS1_34MainloopSm90TmaGmmaWarpSpecializedILi4ENS5_IJNS4_1CILi2EEESB_NSA_ILi1EEEEEENS1_35KernelTmaWarpSpecializedCooperativeEEENS5_IJNSA_ILi256EEENSA_ILi64EEENSA_ILi32EEEEEENS_6half_tENS5_IJlSC_lEEESK_SL_NS4_8TiledMMAINS4_8MMA_AtomIJNS4_4SM904GMMA25MMA_64x64x16_F32F16F16_SSILNSP_5MajorE0ELSR_0ELNSP_7ScaleInE1ELSS_1EEEEEENS4_6LayoutINS5_IJSB_SC_SC_EEENS5_IJSC_NSA_ILi0EEESX_EEEEENS5_IJNS4_10UnderscoreES10_S10_EEEEENS4_23SM90_TMA_LOAD_MULTICASTENS4_14ComposedLayoutINS4_7SwizzleILi2ELi4ELi3EEENS4_18smem_ptr_flag_bitsILi16EEENSV_INS5_IJNSA_ILi8EEESI_EEENS5_IJSI_SC_EEEEEEEvNS4_8identityES13_S1D_vS1E_EENS_8epilogue10collective6detail29Sm90TmaWarpSpecializedAdapterINS1H_15DefaultEpilogueISK_SL_SL_NS1G_6thread17LinearCombinationISK_Li1EffLNS1L_9ScaleType4KindE0ELNS_15FloatRoundStyleE2ESK_EENS1_15EpilogueDefaultEEEEEvvEEEEvNT_6ParamsE,"aw",@nobits
	.sectionflags	@""
	.align	16
	.zero		1024


//--------------------- .nv.shared.reserved.0     --------------------------
	.section	.nv.shared.reserved.0,"aw",@nobits
	.weak		__nv_reservedSMEM_offset_0_alias
	.size		__nv_reservedSMEM_offset_0_alias, 0, 0
	.other		__nv_reservedSMEM_offset_0_alias,@"STO_CUDA_RESERVED_SHARED STV_DEFAULT"
__nv_reservedSMEM_offset_0_alias:
	.zero		0


//--------------------- .nv.global                --------------------------
	.section	.nv.global,"aw",@nobits
.nv.global:
	.type		_ZN39_INTERNAL_59ee3d1e_4_k_cu_69f913de_38614cute1_E,@object
	.size		_ZN39_INTERNAL_59ee3d1e_4_k_cu_69f913de_38614cute1_E,(_ZN39_INTERNAL_59ee3d1e_4_k_cu_69f913de_38614cuda3std3__45__cpo6cbeginE - _ZN39_INTERNAL_59ee3d1e_4_k_cu_69f913de_38614cute1_E)
_ZN39_INTERNAL_59ee3d1e_4_k_cu_69f913de_38614cute1_E:
	.zero		1
	.type		_ZN39_INTERNAL_59ee3d1e_4_k_cu_69f913de_38614cuda3std3__45__cpo6cbeginE,@object
	.size		_ZN39_INTERNAL_59ee3d1e_4_k_cu_69f913de_38614cuda3std3__45__cpo6cbeginE,(_ZN39_INTERNAL_59ee3d1e_4_k_cu_69f913de_38614cuda3std3__48in_placeE - _ZN39_INTERNAL_59ee3d1e_4_k_cu_69f913de_38614cuda3std3__45__cpo6cbeginE)
_ZN39_INTERNAL_59ee3d1e_4_k_cu_69f913de_38614cuda3std3__45__cpo6cbeginE:
	.zero		1
	.type		_ZN39_INTERNAL_59ee3d1e_4_k_cu_69f913de_38614cuda3std3__48in_placeE,@object
	.size		_ZN39_INTERNAL_59ee3d1e_4_k_cu_69f913de_38614cuda3std3__48in_placeE,(_ZN39_INTERNAL_59ee3d1e_4_k_cu_69f913de_38614cuda3std6ranges3__45__cpo9iter_moveE - _ZN39_INTERNAL_59ee3d1e_4_k_cu_69f913de_38614cuda3std3__48in_placeE)
_ZN39_INTERNAL_59ee3d1e_4_k_cu_69f913de_38614cuda3std3__48in_placeE:
	.zero		1
	.type		_ZN39_INTERNAL_59ee3d1e_4_k_cu_69f913de_38614cuda3std6ranges3__45__cpo9iter_moveE,@object
	.size		_ZN39_INTERNAL_59ee3d1e_4_k_cu_69f913de_38614cuda3std6ranges3__45__cpo9iter_moveE,(_ZN39_INTERNAL_59ee3d1e_4_k_cu_69f913de_38614cuda3std3__45__cpo5beginE - _ZN39_INTERNAL_59ee3d1e_4_k_cu_69f913de_38614cuda3std6ranges3__45__cpo9iter_moveE)
_ZN39_INTERNAL_59ee3d1e_4_k_cu_69f913de_38614cuda3std6ranges3__45__cpo9iter_moveE:
	.zero		1
	.type		_ZN39_INTERNAL_59ee3d1e_4_k_cu_69f913de_38614cuda3std3__45__cpo5beginE,@object
	.size		_ZN39_INTERNAL_59ee3d1e_4_k_cu_69f913de_38614cuda3std3__45__cpo5beginE,(_ZN39_INTERNAL_59ee3d1e_4_k_cu_69f913de_38614cuda3std3__441_GLOBAL__N__59ee3d1e_4_k_cu_69f913de_38616ignoreE - _ZN39_INTERNAL_59ee3d1e_4_k_cu_69f913de_38614cuda3std3__45__cpo5beginE)
_ZN39_INTERNAL_59ee3d1e_4_k_cu_69f913de_38614cuda3std3__45__cpo5beginE:
	.zero		1
	.type		_ZN39_INTERNAL_59ee3d1e_4_k_cu_69f913de_38614cuda3std3__441_GLOBAL__N__59ee3d1e_4_k_cu_69f913de_38616ignoreE,@object
	.size		_ZN39_INTERNAL_59ee3d1e_4_k_cu_69f913de_38614cuda3std3__441_GLOBAL__N__59ee3d1e_4_k_cu_69f913de_38616ignoreE,(_ZN39_INTERNAL_59ee3d1e_4_k_cu_69f913de_38614cute7productE - _ZN39_INTERNAL_59ee3d1e_4_k_cu_69f913de_38614cuda3std3__441_GLOBAL__N__59ee3d1e_4_k_cu_69f913de_38616ignoreE)
_ZN39_INTERNAL_59ee3d1e_4_k_cu_69f913de_38614cuda3std3__441_GLOBAL__N__59ee3d1e_4_k_cu_69f913de_38616ignoreE:
	.zero		1
	.type		_ZN39_INTERNAL_59ee3d1e_4_k_cu_69f913de_38614cute7productE,@object
	.size		_ZN39_INTERNAL_59ee3d1e_4_k_cu_69f913de_38614cute7productE,(_ZN39_INTERNAL_59ee3d1e_4_k_cu_69f913de_38614cuda3std3__45__cpo3endE - _ZN39_INTERNAL_59ee3d1e_4_k_cu_69f913de_38614cute7productE)
_ZN39_INTERNAL_59ee3d1e_4_k_cu_69f913de_38614cute7productE:
	.zero		1
	.type		_ZN39_INTERNAL_59ee3d1e_4_k_cu_69f913de_38614cuda3std3__45__cpo3endE,@object
	.size		_ZN39_INTERNAL_59ee3d1e_4_k_cu_69f913de_38614cuda3std3__45__cpo3endE,(_ZN39_INTERNAL_59ee3d1e_4_k_cu_69f913de_38614cuda3std3__419piecewise_constructE - _ZN39_INTERNAL_59ee3d1e_4_k_cu_69f913de_38614cuda3std3__45__cpo3endE)
_ZN39_INTERNAL_59ee3d1e_4_k_cu_69f913de_38614cuda3std3__45__cpo3endE:
	.zero		1
	.type		_ZN39_INTERNAL_59ee3d1e_4_k_cu_69f913de_38614cuda3std3__419piecewise_constructE,@object
	.size		_ZN39_INTERNAL_59ee3d1e_4_k_cu_69f913de_38614cuda3std3__419piecewise_constructE,(_ZN39_INTERNAL_59ee3d1e_4_k_cu_69f913de_38614cuda3std3__45__cpo4cendE - _ZN39_INTERNAL_59ee3d1e_4_k_cu_69f913de_38614cuda3std3__419piecewise_constructE)
_ZN39_INTERNAL_59ee3d1e_4_k_cu_69f913de_38614cuda3std3__419piecewise_constructE:
	.zero		1
	.type		_ZN39_INTERNAL_59ee3d1e_4_k_cu_69f913de_38614cuda3std3__45__cpo4cendE,@object
	.size		_ZN39_INTERNAL_59ee3d1e_4_k_cu_69f913de_38614cuda3std3__45__cpo4cendE,(_ZN39_INTERNAL_59ee3d1e_4_k_cu_69f913de_38614cuda3std6ranges3__45__cpo4swapE - _ZN39_INTERNAL_59ee3d1e_4_k_cu_69f913de_38614cuda3std3__45__cpo4cendE)
_ZN39_INTERNAL_59ee3d1e_4_k_cu_69f913de_38614cuda3std3__45__cpo4cendE:
	.zero		1
	.type		_ZN39_INTERNAL_59ee3d1e_4_k_cu_69f913de_38614cuda3std6ranges3__45__cpo4swapE,@object
	.size		_ZN39_INTERNAL_59ee3d1e_4_k_cu_69f913de_38614cuda3std6ranges3__45__cpo4swapE,(.L_8 - _ZN39_INTERNAL_59ee3d1e_4_k_cu_69f913de_38614cuda3std6ranges3__45__cpo4swapE)
_ZN39_INTERNAL_59ee3d1e_4_k_cu_69f913de_38614cuda3std6ranges3__45__cpo4swapE:
	.zero		1
.L_8:


//--------------------- .nv.constant0._ZN7cutlass13device_kernelINS_4gemm6kernel13GemmUniversalIN4cute5tupleIJiiiiEEENS1_10collective13CollectiveMmaINS1_34MainloopSm90TmaGmmaWarpSpecializedILi4ENS5_IJNS4_1CILi2EEESB_NSA_ILi1EEEEEENS1_35KernelTmaWarpSpecializedCooperativeEEENS5_IJNSA_ILi256EEENSA_ILi64EEENSA_ILi32EEEEEENS_6half_tENS5_IJlSC_lEEESK_SL_NS4_8TiledMMAINS4_8MMA_AtomIJNS4_4SM904GMMA25MMA_64x64x16_F32F16F16_SSILNSP_5MajorE0ELSR_0ELNSP_7ScaleInE1ELSS_1EEEEEENS4_6LayoutINS5_IJSB_SC_SC_EEENS5_IJSC_NSA_ILi0EEESX_EEEEENS5_IJNS4_10UnderscoreES10_S10_EEEEENS4_23SM90_TMA_LOAD_MULTICASTENS4_14ComposedLayoutINS4_7SwizzleILi2ELi4ELi3EEENS4_18smem_ptr_flag_bitsILi16EEENSV_INS5_IJNSA_ILi8EEESI_EEENS5_IJSI_SC_EEEEEEEvNS4_8identityES13_S1D_vS1E_EENS_8epilogue10collective6detail29Sm90TmaWarpSpecializedAdapterINS1H_15DefaultEpilogueISK_SL_SL_NS1G_6thread17LinearCombinationISK_Li1EffLNS1L_9ScaleType4KindE0ELNS_15FloatRoundStyleE2ESK_EENS1_15EpilogueDefaultEEEEEvvEEEEvNT_6ParamsE --------------------------
	.section	.nv.constant0._ZN7cutlass13device_kernelINS_4gemm6kernel13GemmUniversalIN4cute5tupleIJiiiiEEENS1_10collective13CollectiveMmaINS1_34MainloopSm90TmaGmmaWarpSpecializedILi4ENS5_IJNS4_1CILi2EEESB_NSA_ILi1EEEEEENS1_35KernelTmaWarpSpecializedCooperativeEEENS5_IJNSA_ILi256EEENSA_ILi64EEENSA_ILi32EEEEEENS_6half_tENS5_IJlSC_lEEESK_SL_NS4_8TiledMMAINS4_8MMA_AtomIJNS4_4SM904GMMA25MMA_64x64x16_F32F16F16_SSILNSP_5MajorE0ELSR_0ELNSP_7ScaleInE1ELSS_1EEEEEENS4_6LayoutINS5_IJSB_SC_SC_EEENS5_IJSC_NSA_ILi0EEESX_EEEEENS5_IJNS4_10UnderscoreES10_S10_EEEEENS4_23SM90_TMA_LOAD_MULTICASTENS4_14ComposedLayoutINS4_7SwizzleILi2ELi4ELi3EEENS4_18smem_ptr_flag_bitsILi16EEENSV_INS5_IJNSA_ILi8EEESI_EEENS5_IJSI_SC_EEEEEEEvNS4_8identityES13_S1D_vS1E_EENS_8epilogue10collective6detail29Sm90TmaWarpSpecializedAdapterINS1H_15DefaultEpilogueISK_SL_SL_NS1G_6thread17LinearCombinationISK_Li1EffLNS1L_9ScaleType4KindE0ELNS_15FloatRoundStyleE2ESK_EENS1_15EpilogueDefaultEEEEEvvEEEEvNT_6ParamsE,"a",@progbits
	.sectionflags	@""
	.align	4
.nv.constant0._ZN7cutlass13device_kernelINS_4gemm6kernel13GemmUniversalIN4cute5tupleIJiiiiEEENS1_10collective13CollectiveMmaINS1_34MainloopSm90TmaGmmaWarpSpecializedILi4ENS5_IJNS4_1CILi2EEESB_NSA_ILi1EEEEEENS1_35KernelTmaWarpSpecializedCooperativeEEENS5_IJNSA_ILi256EEENSA_ILi64EEENSA_ILi32EEEEEENS_6half_tENS5_IJlSC_lEEESK_SL_NS4_8TiledMMAINS4_8MMA_AtomIJNS4_4SM904GMMA25MMA_64x64x16_F32F16F16_SSILNSP_5MajorE0ELSR_0ELNSP_7ScaleInE1ELSS_1EEEEEENS4_6LayoutINS5_IJSB_SC_SC_EEENS5_IJSC_NSA_ILi0EEESX_EEEEENS5_IJNS4_10UnderscoreES10_S10_EEEEENS4_23SM90_TMA_LOAD_MULTICASTENS4_14ComposedLayoutINS4_7SwizzleILi2ELi4ELi3EEENS4_18smem_ptr_flag_bitsILi16EEENSV_INS5_IJNSA_ILi8EEESI_EEENS5_IJSI_SC_EEEEEEEvNS4_8identityES13_S1D_vS1E_EENS_8epilogue10collective6detail29Sm90TmaWarpSpecializedAdapterINS1H_15DefaultEpilogueISK_SL_SL_NS1G_6thread17LinearCombinationISK_Li1EffLNS1L_9ScaleType4KindE0ELNS_15FloatRoundStyleE2ESK_EENS1_15EpilogueDefaultEEEEEvvEEEEvNT_6ParamsE:
	.zero		1664


//--------------------- SYMBOLS --------------------------

	.type		.nv.reservedSmem.offset0,@object
	.size		.nv.reservedSmem.offset0,0x4
	.type		__assertfail,@function
